// auto-generated by cutlass_sweep.gemm — config: {"arch": "sm_100", "cluster_m": 2, "cluster_n": 2, "dtype": "fp16", "dtype_b": "fp16", "layout": "nt", "stages": 0, "tile_k": 64, "tile_m": 128, "tile_n": 256}
#include "cutlass/cutlass.h"
#include "cutlass/gemm/collective/collective_builder.hpp"
#include "cutlass/gemm/device/gemm_universal_adapter.h"
#include "cutlass/gemm/kernel/gemm_universal.hpp"
#include "cutlass/epilogue/collective/collective_builder.hpp"

using ElemA = cutlass::half_t;
using ElemB = cutlass::half_t;
using ElemCD = cutlass::half_t;
using Acc  = float;
using TileShape    = cute::Shape<cute::_128, cute::_256, cute::_64>;
using ClusterShape = cute::Shape<cute::_2, cute::_2, cute::_1>;

using CollectiveEpilogue = typename cutlass::epilogue::collective::CollectiveBuilder<
    cutlass::arch::Sm100, cutlass::arch::OpClassTensorOp,
    TileShape, ClusterShape,
    cutlass::epilogue::collective::EpilogueTileAuto,
    Acc, Acc,
    ElemCD, cutlass::layout::RowMajor, 128 / cutlass::sizeof_bits<ElemCD>::value,
    ElemCD, cutlass::layout::RowMajor, 128 / cutlass::sizeof_bits<ElemCD>::value,
    cutlass::epilogue::collective::EpilogueScheduleAuto
  >::CollectiveOp;

using CollectiveMainloop = typename cutlass::gemm::collective::CollectiveBuilder<
    cutlass::arch::Sm100, cutlass::arch::OpClassTensorOp,
    ElemA, cutlass::layout::RowMajor, 128 / cutlass::sizeof_bits<ElemA>::value,
    ElemB, cutlass::layout::ColumnMajor, 128 / cutlass::sizeof_bits<ElemB>::value,
    Acc,
    TileShape, ClusterShape,
    cutlass::gemm::collective::StageCountAutoCarveout<static_cast<int>(sizeof(typename CollectiveEpilogue::SharedStorage))>,
    cutlass::gemm::collective::KernelScheduleAuto
  >::CollectiveOp;

using GemmKernel = cutlass::gemm::kernel::GemmUniversal<
    cute::Shape<int,int,int,int>,
    CollectiveMainloop,
    CollectiveEpilogue
>;
using Gemm = cutlass::gemm::device::GemmUniversalAdapter<GemmKernel>;

// Force the device kernel symbol into the cubin without needing a host main.
auto* _anchor = &cutlass::device_kernel<GemmKernel>;


// ===== COMPILED SASS (sm_100a) =====

	.target	sm_100a

	.elftype	@"ET_EXEC"


//--------------------- .note.nv.tkinfo           --------------------------
	.section	.note.nv.tkinfo,"",@"SHT_NOTE"
	.sectionflags	@"SHF_NOTE_NV_TKINFO"
	.tkinfo
        /*0018*/ 	.word	0x00000002
        /*0030*/ 	.string	""
        /*0030*/ 	.string	"ptxas"
        /*0030*/ 	.string	"Cuda compilation tools, release 13.0, V13.0.88"
        /*0030*/ 	.string	"Build cuda_13.0.r13.0/compiler.36424714_0"
        /*0030*/ 	.string	"-arch sm_100a -m 64 "



//--------------------- .note.nv.cuinfo           --------------------------
	.section	.note.nv.cuinfo,"",@"SHT_NOTE"
	.sectionflags	@"SHF_NOTE_NV_CUINFO"
        /*0018*/ 	.short	0x0002
        /*001a*/ 	.short	0x0064
        /*001c*/ 	.short	0x0082
	.zero		2


//--------------------- .nv.info                  --------------------------
	.section	.nv.info,"",@"SHT_CUDA_INFO"
	.align	4


	//----- nvinfo : EIATTR_REGCOUNT
	.align		4
        /*0000*/ 	.byte	0x04, 0x2f
        /*0002*/ 	.short	(.L_19 - .L_18)
	.align		4
.L_18:
        /*0004*/ 	.word	index@(_ZN7cutlass13device_kernelINS_4gemm6kernel13GemmUniversalIN4cute5tupleIJiiiiEEENS1_10collective13CollectiveMmaINS1_35MainloopSm100TmaUmmaWarpSpecializedILi8ELi2ELi4ENS5_IJNS4_1CILi2EEESB_NSA_ILi1EEEEEEEENS5_IJNSA_ILi128EEENSA_ILi256EEENSA_ILi64EEEEEENS_6half_tENS5_IJlSC_lEEESJ_SK_NS4_8TiledMMAINS4_8MMA_AtomIJNS4_26SM100_MMA_F16BF16_2x1SM_SSISJ_SJ_fLi128ELi256ELNS4_4UMMA5MajorE0ELSP_0ELNSO_7ScaleInE0ELSQ_0EEEEEENS4_6LayoutINS5_IJSC_SC_SC_EEENS5_IJNSA_ILi0EEESV_SV_EEEEENS5_IJNS4_10UnderscoreESY_SY_EEEEENS4_28SM100_TMA_2SM_LOAD_MULTICASTENS4_14ComposedLayoutINS4_7SwizzleILi3ELi4ELi3EEENS4_18smem_ptr_flag_bitsILi16EEENST_INS5_IJNSA_ILi8EEESH_EEENS5_IJSH_SC_EEEEEEEvNS4_8identityENS4_18SM100_TMA_2SM_LOADES1B_vS1C_EENS_8epilogue10collective18CollectiveEpilogueINS1F_23Sm100TmaWarpSpecializedILi4ELi2ELi32ELb1ELb0EEEJNS5_IJSH_SG_SH_EEENS5_IJNST_ISH_SC_EENST_INS5_IJNSA_ILi32EEESB_EEENS5_IJSC_SF_EEEEEEEESJ_SK_SJ_SK_NS1F_6fusion15FusionCallbacksIS1J_NS1R_17LinearCombinationISJ_fSJ_fLNS_15FloatRoundStyleE2EEES1K_S1Q_JEEENS4_5SM1004TMEM4LOAD26SM100_TMEM_LOAD_32dp32b32xENS4_13SM90_TMA_LOADENS12_INS13_ILi2ELi4ELi3EEES16_NST_INS5_IJS17_S1M_EEENS5_IJS1M_SC_EEEEEEENS4_39AutoVectorizingCopyWithAssumedAlignmentILi128EEENS4_14SM90_TMA_STOREES26_S28_S28_EEEvvEEEEvNT_6ParamsE)
        /*0008*/ 	.word	0x00000076


	//----- nvinfo : EIATTR_FRAME_SIZE
	.align		4
.L_19:
        /*000c*/ 	.byte	0x04, 0x11
        /*000e*/ 	.short	(.L_21 - .L_20)
	.align		4
.L_20:
        /*0010*/ 	.word	index@($__internal_2_$__cuda_sm10x_tcgen05_guardrail_trap_unallocated_columns_being_dealloced)
        /*0014*/ 	.word	0x00000000


	//----- nvinfo : EIATTR_FRAME_SIZE
	.align		4
.L_21:
        /*0018*/ 	.byte	0x04, 0x11
        /*001a*/ 	.short	(.L_23 - .L_22)
	.align		4
.L_22:
        /*001c*/ 	.word	index@($__internal_1_$__cuda_sm10x_tcgen05_guardrail_trap_phase_invalid_during_alloc)
        /*0020*/ 	.word	0x00000000


	//----- nvinfo : EIATTR_FRAME_SIZE
	.align		4
.L_23:
        /*0024*/ 	.byte	0x04, 0x11
        /*0026*/ 	.short	(.L_25 - .L_24)
	.align		4
.L_24:
        /*0028*/ 	.word	index@($__internal_0_$__cuda_sm10x_tcgen05_guardrail_trap_col_being_dealloced_not_returned_by_alloc)
        /*002c*/ 	.word	0x00000000


	//----- nvinfo : EIATTR_FRAME_SIZE
	.align		4
.L_25:
        /*0030*/ 	.byte	0x04, 0x11
        /*0032*/ 	.short	(.L_27 - .L_26)
	.align		4
.L_26:
        /*0034*/ 	.word	index@(_ZN7cutlass13device_kernelINS_4gemm6kernel13GemmUniversalIN4cute5tupleIJiiiiEEENS1_10collective13CollectiveMmaINS1_35MainloopSm100TmaUmmaWarpSpecializedILi8ELi2ELi4ENS5_IJNS4_1CILi2EEESB_NSA_ILi1EEEEEEEENS5_IJNSA_ILi128EEENSA_ILi256EEENSA_ILi64EEEEEENS_6half_tENS5_IJlSC_lEEESJ_SK_NS4_8TiledMMAINS4_8MMA_AtomIJNS4_26SM100_MMA_F16BF16_2x1SM_SSISJ_SJ_fLi128ELi256ELNS4_4UMMA5MajorE0ELSP_0ELNSO_7ScaleInE0ELSQ_0EEEEEENS4_6LayoutINS5_IJSC_SC_SC_EEENS5_IJNSA_ILi0EEESV_SV_EEEEENS5_IJNS4_10UnderscoreESY_SY_EEEEENS4_28SM100_TMA_2SM_LOAD_MULTICASTENS4_14ComposedLayoutINS4_7SwizzleILi3ELi4ELi3EEENS4_18smem_ptr_flag_bitsILi16EEENST_INS5_IJNSA_ILi8EEESH_EEENS5_IJSH_SC_EEEEEEEvNS4_8identityENS4_18SM100_TMA_2SM_LOADES1B_vS1C_EENS_8epilogue10collective18CollectiveEpilogueINS1F_23Sm100TmaWarpSpecializedILi4ELi2ELi32ELb1ELb0EEEJNS5_IJSH_SG_SH_EEENS5_IJNST_ISH_SC_EENST_INS5_IJNSA_ILi32EEESB_EEENS5_IJSC_SF_EEEEEEEESJ_SK_SJ_SK_NS1F_6fusion15FusionCallbacksIS1J_NS1R_17LinearCombinationISJ_fSJ_fLNS_15FloatRoundStyleE2EEES1K_S1Q_JEEENS4_5SM1004TMEM4LOAD26SM100_TMEM_LOAD_32dp32b32xENS4_13SM90_TMA_LOADENS12_INS13_ILi2ELi4ELi3EEES16_NST_INS5_IJS17_S1M_EEENS5_IJS1M_SC_EEEEEEENS4_39AutoVectorizingCopyWithAssumedAlignmentILi128EEENS4_14SM90_TMA_STOREES26_S28_S28_EEEvvEEEEvNT_6ParamsE)
        /*0038*/ 	.word	0x00000000


	//----- nvinfo : EIATTR_MIN_STACK_SIZE
	.align		4
.L_27:
        /*003c*/ 	.byte	0x04, 0x12
        /*003e*/ 	.short	(.L_29 - .L_28)
	.align		4
.L_28:
        /*0040*/ 	.word	index@(_ZN7cutlass13device_kernelINS_4gemm6kernel13GemmUniversalIN4cute5tupleIJiiiiEEENS1_10collective13CollectiveMmaINS1_35MainloopSm100TmaUmmaWarpSpecializedILi8ELi2ELi4ENS5_IJNS4_1CILi2EEESB_NSA_ILi1EEEEEEEENS5_IJNSA_ILi128EEENSA_ILi256EEENSA_ILi64EEEEEENS_6half_tENS5_IJlSC_lEEESJ_SK_NS4_8TiledMMAINS4_8MMA_AtomIJNS4_26SM100_MMA_F16BF16_2x1SM_SSISJ_SJ_fLi128ELi256ELNS4_4UMMA5MajorE0ELSP_0ELNSO_7ScaleInE0ELSQ_0EEEEEENS4_6LayoutINS5_IJSC_SC_SC_EEENS5_IJNSA_ILi0EEESV_SV_EEEEENS5_IJNS4_10UnderscoreESY_SY_EEEEENS4_28SM100_TMA_2SM_LOAD_MULTICASTENS4_14ComposedLayoutINS4_7SwizzleILi3ELi4ELi3EEENS4_18smem_ptr_flag_bitsILi16EEENST_INS5_IJNSA_ILi8EEESH_EEENS5_IJSH_SC_EEEEEEEvNS4_8identityENS4_18SM100_TMA_2SM_LOADES1B_vS1C_EENS_8epilogue10collective18CollectiveEpilogueINS1F_23Sm100TmaWarpSpecializedILi4ELi2ELi32ELb1ELb0EEEJNS5_IJSH_SG_SH_EEENS5_IJNST_ISH_SC_EENST_INS5_IJNSA_ILi32EEESB_EEENS5_IJSC_SF_EEEEEEEESJ_SK_SJ_SK_NS1F_6fusion15FusionCallbacksIS1J_NS1R_17LinearCombinationISJ_fSJ_fLNS_15FloatRoundStyleE2EEES1K_S1Q_JEEENS4_5SM1004TMEM4LOAD26SM100_TMEM_LOAD_32dp32b32xENS4_13SM90_TMA_LOADENS12_INS13_ILi2ELi4ELi3EEES16_NST_INS5_IJS17_S1M_EEENS5_IJS1M_SC_EEEEEEENS4_39AutoVectorizingCopyWithAssumedAlignmentILi128EEENS4_14SM90_TMA_STOREES26_S28_S28_EEEvvEEEEvNT_6ParamsE)
        /*0044*/ 	.word	0x00000000
.L_29:


//--------------------- .nv.compat                --------------------------
	.section	.nv.compat,"",@"SHT_CUDA_COMPAT_INFO"
	.align	4
        /*0000*/ 	.byte	0x02, 0x09, 0x01, 0x00, 0x02, 0x02, 0x02, 0x00, 0x02, 0x05, 0x05, 0x00, 0x03, 0x07, 0x01, 0x01
        /*0010*/ 	.byte	0x02, 0x03, 0x01, 0x00, 0x02, 0x06, 0x01, 0x00, 0x04, 0x0b, 0x08, 0x00, 0x09, 0x00, 0x00, 0x00
        /*0020*/ 	.byte	0x00, 0x00, 0x00, 0x00


//--------------------- .nv.info._ZN7cutlass13device_kernelINS_4gemm6kernel13GemmUniversalIN4cute5tupleIJiiiiEEENS1_10collective13CollectiveMmaINS1_35MainloopSm100TmaUmmaWarpSpecializedILi8ELi2ELi4ENS5_IJNS4_1CILi2EEESB_NSA_ILi1EEEEEEEENS5_IJNSA_ILi128EEENSA_ILi256EEENSA_ILi64EEEEEENS_6half_tENS5_IJlSC_lEEESJ_SK_NS4_8TiledMMAINS4_8MMA_AtomIJNS4_26SM100_MMA_F16BF16_2x1SM_SSISJ_SJ_fLi128ELi256ELNS4_4UMMA5MajorE0ELSP_0ELNSO_7ScaleInE0ELSQ_0EEEEEENS4_6LayoutINS5_IJSC_SC_SC_EEENS5_IJNSA_ILi0EEESV_SV_EEEEENS5_IJNS4_10UnderscoreESY_SY_EEEEENS4_28SM100_TMA_2SM_LOAD_MULTICASTENS4_14ComposedLayoutINS4_7SwizzleILi3ELi4ELi3EEENS4_18smem_ptr_flag_bitsILi16EEENST_INS5_IJNSA_ILi8EEESH_EEENS5_IJSH_SC_EEEEEEEvNS4_8identityENS4_18SM100_TMA_2SM_LOADES1B_vS1C_EENS_8epilogue10collective18CollectiveEpilogueINS1F_23Sm100TmaWarpSpecializedILi4ELi2ELi32ELb1ELb0EEEJNS5_IJSH_SG_SH_EEENS5_IJNST_ISH_SC_EENST_INS5_IJNSA_ILi32EEESB_EEENS5_IJSC_SF_EEEEEEEESJ_SK_SJ_SK_NS1F_6fusion15FusionCallbacksIS1J_NS1R_17LinearCombinationISJ_fSJ_fLNS_15FloatRoundStyleE2EEES1K_S1Q_JEEENS4_5SM1004TMEM4LOAD26SM100_TMEM_LOAD_32dp32b32xENS4_13SM90_TMA_LOADENS12_INS13_ILi2ELi4ELi3EEES16_NST_INS5_IJS17_S1M_EEENS5_IJS1M_SC_EEEEEEENS4_39AutoVectorizingCopyWithAssumedAlignmentILi128EEENS4_14SM90_TMA_STOREES26_S28_S28_EEEvvEEEEvNT_6ParamsE --------------------------
	.section	.nv.info._ZN7cutlass13device_kernelINS_4gemm6kernel13GemmUniversalIN4cute5tupleIJiiiiEEENS1_10collective13CollectiveMmaINS1_35MainloopSm100TmaUmmaWarpSpecializedILi8ELi2ELi4ENS5_IJNS4_1CILi2EEESB_NSA_ILi1EEEEEEEENS5_IJNSA_ILi128EEENSA_ILi256EEENSA_ILi64EEEEEENS_6half_tENS5_IJlSC_lEEESJ_SK_NS4_8TiledMMAINS4_8MMA_AtomIJNS4_26SM100_MMA_F16BF16_2x1SM_SSISJ_SJ_fLi128ELi256ELNS4_4UMMA5MajorE0ELSP_0ELNSO_7ScaleInE0ELSQ_0EEEEEENS4_6LayoutINS5_IJSC_SC_SC_EEENS5_IJNSA_ILi0EEESV_SV_EEEEENS5_IJNS4_10UnderscoreESY_SY_EEEEENS4_28SM100_TMA_2SM_LOAD_MULTICASTENS4_14ComposedLayoutINS4_7SwizzleILi3ELi4ELi3EEENS4_18smem_ptr_flag_bitsILi16EEENST_INS5_IJNSA_ILi8EEESH_EEENS5_IJSH_SC_EEEEEEEvNS4_8identityENS4_18SM100_TMA_2SM_LOADES1B_vS1C_EENS_8epilogue10collective18CollectiveEpilogueINS1F_23Sm100TmaWarpSpecializedILi4ELi2ELi32ELb1ELb0EEEJNS5_IJSH_SG_SH_EEENS5_IJNST_ISH_SC_EENST_INS5_IJNSA_ILi32EEESB_EEENS5_IJSC_SF_EEEEEEEESJ_SK_SJ_SK_NS1F_6fusion15FusionCallbacksIS1J_NS1R_17LinearCombinationISJ_fSJ_fLNS_15FloatRoundStyleE2EEES1K_S1Q_JEEENS4_5SM1004TMEM4LOAD26SM100_TMEM_LOAD_32dp32b32xENS4_13SM90_TMA_LOADENS12_INS13_ILi2ELi4ELi3EEES16_NST_INS5_IJS17_S1M_EEENS5_IJS1M_SC_EEEEEEENS4_39AutoVectorizingCopyWithAssumedAlignmentILi128EEENS4_14SM90_TMA_STOREES26_S28_S28_EEEvvEEEEvNT_6ParamsE,"",@"SHT_CUDA_INFO"
	.sectionflags	@""
	.align	4


	//----- nvinfo : EIATTR_CUDA_API_VERSION
	.align		4
        /*0000*/ 	.byte	0x04, 0x37
        /*0002*/ 	.short	(.L_31 - .L_30)
.L_30:
        /*0004*/ 	.word	0x00000082


	//----- nvinfo : EIATTR_KPARAM_INFO
	.align		4
.L_31:
        /*0008*/ 	.byte	0x04, 0x17
        /*000a*/ 	.short	(.L_33 - .L_32)
.L_32:
        /*000c*/ 	.word	0x00000000
        /*0010*/ 	.short	0x0000
        /*0012*/ 	.short	0x0000
        /*0014*/ 	.byte	0x00, 0xf0, 0x01, 0x20


	//----- nvinfo : EIATTR_AT_ENTRY_FRAGMENTS
	.align		4
.L_33:
        /*0018*/ 	.byte	0x04, 0x4f
        /*001a*/ 	.short	(.L_35 - .L_34)


	//   ....[0]....
.L_34:
        /*001c*/ 	.word	0x00000007


	//----- nvinfo : EIATTR_RESERVED_SMEM_USED
	.align		4
.L_35:
        /*0020*/ 	.byte	0x01, 0x41
	.zero		2


	//----- nvinfo : EIATTR_SPARSE_MMA_MASK
	.align		4
        /*0024*/ 	.byte	0x03, 0x50
        /*0026*/ 	.short	0x0000


	//----- nvinfo : EIATTR_TCGEN05_2CTA_USED
	.align		4
        /*0028*/ 	.byte	0x01, 0x52
	.zero		2


	//----- nvinfo : EIATTR_MAXREG_COUNT
	.align		4
        /*002c*/ 	.byte	0x03, 0x1b
        /*002e*/ 	.short	0x00ff


	//----- nvinfo : EIATTR_NUM_BARRIERS
	.align		4
        /*0030*/ 	.byte	0x02, 0x4c
        /*0032*/ 	.byte	0x07
	.zero		1


	//----- nvinfo : EIATTR_EXTERNS
	.align		4
        /*0034*/ 	.byte	0x04, 0x0f
        /*0036*/ 	.short	(.L_37 - .L_36)


	//   ....[0]....
	.align		4
.L_36:
        /*0038*/ 	.word	index@(__assertfail)


	//----- nvinfo : EIATTR_MERCURY_ISA_VERSION
	.align		4
.L_37:
        /*003c*/ 	.byte	0x03, 0x5f
        /*003e*/ 	.short	0x0101


	//----- nvinfo : EIATTR_INT_WARP_WIDE_INSTR_OFFSETS
	.align		4
        /*0040*/ 	.byte	0x04, 0x31
        /*0042*/ 	.short	(.L_39 - .L_38)


	//   ....[0]....
.L_38:
        /*0044*/ 	.word	0x00000e60


	//   ....[1]....
        /*0048*/ 	.word	0x00000f10


	//   ....[2]....
        /*004c*/ 	.word	0x00004670


	//   ....[3]....
        /*0050*/ 	.word	0x00004690


	//   ....[4]....
        /*0054*/ 	.word	0x000046c0


	//   ....[5]....
        /*0058*/ 	.word	0x00005240


	//   ....[6]....
        /*005c*/ 	.word	0x000052e0


	//   ....[7]....
        /*0060*/ 	.word	0x00005390


	//   ....[8]....
        /*0064*/ 	.word	0x00005400


	//   ....[9]....
        /*0068*/ 	.word	0x000054c0


	//   ....[10]....
        /*006c*/ 	.word	0x00005560


	//   ....[11]....
        /*0070*/ 	.word	0x000055d0


	//   ....[12]....
        /*0074*/ 	.word	0x00005690


	//   ....[13]....
        /*0078*/ 	.word	0x00005730


	//   ....[14]....
        /*007c*/ 	.word	0x000057d0


	//   ....[15]....
        /*0080*/ 	.word	0x000058c0


	//   ....[16]....
        /*0084*/ 	.word	0x000059a0


	//----- nvinfo : EIATTR_COOP_GROUP_MASK_REGIDS
	.align		4
.L_39:
        /*0088*/ 	.byte	0x04, 0x29
        /*008a*/ 	.short	(.L_41 - .L_40)


	//   ....[0]....
.L_40:
        /*008c*/ 	.word	0xffffffff


	//   ....[1]....
        /*0090*/ 	.word	0xffffffff


	//   ....[2]....
        /*0094*/ 	.word	0xffffffff


	//   ....[3]....
        /*0098*/ 	.word	0xffffffff


	//   ....[4]....
        /*009c*/ 	.word	0xffffffff


	//   ....[5]....
        /*00a0*/ 	.word	0xffffffff


	//   ....[6]....
        /*00a4*/ 	.word	0xffffffff


	//   ....[7]....
        /*00a8*/ 	.word	0xffffffff


	//   ....[8]....
        /*00ac*/ 	.word	0xffffffff


	//   ....[9]....
        /*00b0*/ 	.word	0xffffffff


	//   ....[10]....
        /*00b4*/ 	.word	0xffffffff


	//   ....[11]....
        /*00b8*/ 	.word	0xffffffff


	//   ....[12]....
        /*00bc*/ 	.word	0xffffffff


	//   ....[13]....
        /*00c0*/ 	.word	0xffffffff


	//----- nvinfo : EIATTR_COOP_GROUP_INSTR_OFFSETS
	.align		4
.L_41:
        /*00c4*/ 	.byte	0x04, 0x28
        /*00c6*/ 	.short	(.L_43 - .L_42)


	//   ....[0]....
.L_42:
        /*00c8*/ 	.word	0x000000b0


	//   ....[1]....
        /*00cc*/ 	.word	0x00000520


	//   ....[2]....
        /*00d0*/ 	.word	0x00000770


	//   ....[3]....
        /*00d4*/ 	.word	0x00000910


	//   ....[4]....
        /*00d8*/ 	.word	0x00000a10


	//   ....[5]....
        /*00dc*/ 	.word	0x00000b80


	//   ....[6]....
        /*00e0*/ 	.word	0x00000d20


	//   ....[7]....
        /*00e4*/ 	.word	0x00000f80


	//   ....[8]....
        /*00e8*/ 	.word	0x00002320


	//   ....[9]....
        /*00ec*/ 	.word	0x00003450


	//   ....[10]....
        /*00f0*/ 	.word	0x00003920


	//   ....[11]....
        /*00f4*/ 	.word	0x00003950


	//   ....[12]....
        /*00f8*/ 	.word	0x00004570


	//   ....[13]....
        /*00fc*/ 	.word	0x00004780


	//----- nvinfo : EIATTR_VRC_CTA_INIT_COUNT
	.align		4
.L_43:
        /*0100*/ 	.byte	0x02, 0x4a
        /*0102*/ 	.byte	0x80
	.zero		1


	//----- nvinfo : EIATTR_SYSCALL_OFFSETS
	.align		4
        /*0104*/ 	.byte	0x04, 0x46
        /*0106*/ 	.short	(.L_45 - .L_44)


	//   ....[0]....
.L_44:
        /*0108*/ 	.word	0x00006560


	//   ....[1]....
        /*010c*/ 	.word	0x00006650


	//   ....[2]....
        /*0110*/ 	.word	0x00006df0


	//   ....[3]....
        /*0114*/ 	.word	0x00007ac0


	//   ....[4]....
        /*0118*/ 	.word	0x00008770


	//   ....[5]....
        /*011c*/ 	.word	0x00009410


	//----- nvinfo : EIATTR_MBARRIER_INSTR_OFFSETS
	.align		4
.L_45:
        /*0120*/ 	.byte	0x04, 0x39
        /*0122*/ 	.short	(.L_47 - .L_46)


	//   ....[0]....
.L_46:
        /*0124*/ 	.word	0x00000660
        /*0128*/ 	.word	0x000000ff
        /*012c*/ 	.word	0x00000000
        /*0130*/ 	.short	0x0100
        /*0132*/ 	.byte	0x04
	.zero		1


	//   ....[1]....
        /*0134*/ 	.word	0x00000670
        /*0138*/ 	.word	0x000000ff
        /*013c*/ 	.word	0x00000040
        /*0140*/ 	.short	0x0100
        /*0142*/ 	.byte	0x04
	.zero		1


	//   ....[2]....
        /*0144*/ 	.word	0x00000680
        /*0148*/ 	.word	0x000000ff
        /*014c*/ 	.word	0x00000008
        /*0150*/ 	.short	0x0100
        /*0152*/ 	.byte	0x04
	.zero		1


	//   ....[3]....
        /*0154*/ 	.word	0x00000690
        /*0158*/ 	.word	0x000000ff
        /*015c*/ 	.word	0x00000048
        /*0160*/ 	.short	0x0100
        /*0162*/ 	.byte	0x04
	.zero		1


	//   ....[4]....
        /*0164*/ 	.word	0x000006a0
        /*0168*/ 	.word	0x000000ff
        /*016c*/ 	.word	0x00000010
        /*0170*/ 	.short	0x0100
        /*0172*/ 	.byte	0x04
	.zero		1


	//   ....[5]....
        /*0174*/ 	.word	0x000006b0
        /*0178*/ 	.word	0x000000ff
        /*017c*/ 	.word	0x00000050
        /*0180*/ 	.short	0x0100
        /*0182*/ 	.byte	0x04
	.zero		1


	//   ....[6]....
        /*0184*/ 	.word	0x000006c0
        /*0188*/ 	.word	0x000000ff
        /*018c*/ 	.word	0x00000018
        /*0190*/ 	.short	0x0100
        /*0192*/ 	.byte	0x04
	.zero		1


	//   ....[7]....
        /*0194*/ 	.word	0x000006d0
        /*0198*/ 	.word	0x000000ff
        /*019c*/ 	.word	0x00000058
        /*01a0*/ 	.short	0x0100
        /*01a2*/ 	.byte	0x04
	.zero		1


	//   ....[8]....
        /*01a4*/ 	.word	0x000006e0
        /*01a8*/ 	.word	0x000000ff
        /*01ac*/ 	.word	0x00000020
        /*01b0*/ 	.short	0x0100
        /*01b2*/ 	.byte	0x04
	.zero		1


	//   ....[9]....
        /*01b4*/ 	.word	0x000006f0
        /*01b8*/ 	.word	0x000000ff
        /*01bc*/ 	.word	0x00000060
        /*01c0*/ 	.short	0x0100
        /*01c2*/ 	.byte	0x04
	.zero		1


	//   ....[10]....
        /*01c4*/ 	.word	0x00000700
        /*01c8*/ 	.word	0x000000ff
        /*01cc*/ 	.word	0x00000028
        /*01d0*/ 	.short	0x0100
        /*01d2*/ 	.byte	0x04
	.zero		1


	//   ....[11]....
        /*01d4*/ 	.word	0x00000710
        /*01d8*/ 	.word	0x000000ff
        /*01dc*/ 	.word	0x00000068
        /*01e0*/ 	.short	0x0100
        /*01e2*/ 	.byte	0x04
	.zero		1


	//   ....[12]....
        /*01e4*/ 	.word	0x00000720
        /*01e8*/ 	.word	0x000000ff
        /*01ec*/ 	.word	0x00000030
        /*01f0*/ 	.short	0x0100
        /*01f2*/ 	.byte	0x04
	.zero		1


	//   ....[13]....
        /*01f4*/ 	.word	0x00000730
        /*01f8*/ 	.word	0x000000ff
        /*01fc*/ 	.word	0x00000070
        /*0200*/ 	.short	0x0100
        /*0202*/ 	.byte	0x04
	.zero		1


	//   ....[14]....
        /*0204*/ 	.word	0x00000740
        /*0208*/ 	.word	0x000000ff
        /*020c*/ 	.word	0x00000038
        /*0210*/ 	.short	0x0100
        /*0212*/ 	.byte	0x04
	.zero		1


	//   ....[15]....
        /*0214*/ 	.word	0x00000750
        /*0218*/ 	.word	0x000000ff
        /*021c*/ 	.word	0x00000078
        /*0220*/ 	.short	0x0100
        /*0222*/ 	.byte	0x04
	.zero		1


	//   ....[16]....
        /*0224*/ 	.word	0x00000880
        /*0228*/ 	.word	0x000000ff
        /*022c*/ 	.word	0x00000080
        /*0230*/ 	.short	0x0100
        /*0232*/ 	.byte	0x04
	.zero		1


	//   ....[17]....
        /*0234*/ 	.word	0x00000890
        /*0238*/ 	.word	0x000000ff
        /*023c*/ 	.word	0x000000a0
        /*0240*/ 	.short	0x0100
        /*0242*/ 	.byte	0x04
	.zero		1


	//   ....[18]....
        /*0244*/ 	.word	0x000008a0
        /*0248*/ 	.word	0x000000ff
        /*024c*/ 	.word	0x00000088
        /*0250*/ 	.short	0x0100
        /*0252*/ 	.byte	0x04
	.zero		1


	//   ....[19]....
        /*0254*/ 	.word	0x000008b0
        /*0258*/ 	.word	0x000000ff
        /*025c*/ 	.word	0x000000a8
        /*0260*/ 	.short	0x0100
        /*0262*/ 	.byte	0x04
	.zero		1


	//   ....[20]....
        /*0264*/ 	.word	0x000008c0
        /*0268*/ 	.word	0x000000ff
        /*026c*/ 	.word	0x00000090
        /*0270*/ 	.short	0x0100
        /*0272*/ 	.byte	0x04
	.zero		1


	//   ....[21]....
        /*0274*/ 	.word	0x000008d0
        /*0278*/ 	.word	0x000000ff
        /*027c*/ 	.word	0x000000b0
        /*0280*/ 	.short	0x0100
        /*0282*/ 	.byte	0x04
	.zero		1


	//   ....[22]....
        /*0284*/ 	.word	0x000008e0
        /*0288*/ 	.word	0x000000ff
        /*028c*/ 	.word	0x00000098
        /*0290*/ 	.short	0x0100
        /*0292*/ 	.byte	0x04
	.zero		1


	//   ....[23]....
        /*0294*/ 	.word	0x000008f0
        /*0298*/ 	.word	0x000000ff
        /*029c*/ 	.word	0x000000b8
        /*02a0*/ 	.short	0x0100
        /*02a2*/ 	.byte	0x04
	.zero		1


	//   ....[24]....
        /*02a4*/ 	.word	0x000009e0
        /*02a8*/ 	.word	0x000000ff
        /*02ac*/ 	.word	0x000000c0
        /*02b0*/ 	.short	0x0100
        /*02b2*/ 	.byte	0x06
	.zero		1


	//   ....[25]....
        /*02b4*/ 	.word	0x000009f0
        /*02b8*/ 	.word	0x000000ff
        /*02bc*/ 	.word	0x000000c8
        /*02c0*/ 	.short	0x0100
        /*02c2*/ 	.byte	0x06
	.zero		1


	//   ....[26]....
        /*02c4*/ 	.word	0x00000b30
        /*02c8*/ 	.word	0x000000ff
        /*02cc*/ 	.word	0x000000d0
        /*02d0*/ 	.short	0x0100
        /*02d2*/ 	.byte	0x06
	.zero		1


	//   ....[27]....
        /*02d4*/ 	.word	0x00000b40
        /*02d8*/ 	.word	0x000000ff
        /*02dc*/ 	.word	0x000000e0
        /*02e0*/ 	.short	0x0100
        /*02e2*/ 	.byte	0x06
	.zero		1


	//   ....[28]....
        /*02e4*/ 	.word	0x00000b50
        /*02e8*/ 	.word	0x000000ff
        /*02ec*/ 	.word	0x000000d8
        /*02f0*/ 	.short	0x0100
        /*02f2*/ 	.byte	0x06
	.zero		1


	//   ....[29]....
        /*02f4*/ 	.word	0x00000b60
        /*02f8*/ 	.word	0x000000ff
        /*02fc*/ 	.word	0x000000e8
        /*0300*/ 	.short	0x0100
        /*0302*/ 	.byte	0x06
	.zero		1


	//   ....[30]....
        /*0304*/ 	.word	0x00000c90
        /*0308*/ 	.word	0x000000ff
        /*030c*/ 	.word	0x000000f0
        /*0310*/ 	.short	0x0100
        /*0312*/ 	.byte	0x04
	.zero		1


	//   ....[31]....
        /*0314*/ 	.word	0x00000ca0
        /*0318*/ 	.word	0x000000ff
        /*031c*/ 	.word	0x00000110
        /*0320*/ 	.short	0x0100
        /*0322*/ 	.byte	0x04
	.zero		1


	//   ....[32]....
        /*0324*/ 	.word	0x00000cb0
        /*0328*/ 	.word	0x000000ff
        /*032c*/ 	.word	0x000000f8
        /*0330*/ 	.short	0x0100
        /*0332*/ 	.byte	0x04
	.zero		1


	//   ....[33]....
        /*0334*/ 	.word	0x00000cc0
        /*0338*/ 	.word	0x000000ff
        /*033c*/ 	.word	0x00000118
        /*0340*/ 	.short	0x0100
        /*0342*/ 	.byte	0x04
	.zero		1


	//   ....[34]....
        /*0344*/ 	.word	0x00000cd0
        /*0348*/ 	.word	0x000000ff
        /*034c*/ 	.word	0x00000100
        /*0350*/ 	.short	0x0100
        /*0352*/ 	.byte	0x04
	.zero		1


	//   ....[35]....
        /*0354*/ 	.word	0x00000ce0
        /*0358*/ 	.word	0x000000ff
        /*035c*/ 	.word	0x00000120
        /*0360*/ 	.short	0x0100
        /*0362*/ 	.byte	0x04
	.zero		1


	//   ....[36]....
        /*0364*/ 	.word	0x00000cf0
        /*0368*/ 	.word	0x000000ff
        /*036c*/ 	.word	0x00000108
        /*0370*/ 	.short	0x0100
        /*0372*/ 	.byte	0x04
	.zero		1


	//   ....[37]....
        /*0374*/ 	.word	0x00000d00
        /*0378*/ 	.word	0x000000ff
        /*037c*/ 	.word	0x00000128
        /*0380*/ 	.short	0x0100
        /*0382*/ 	.byte	0x04
	.zero		1


	//   ....[38]....
        /*0384*/ 	.word	0x00000e00
        /*0388*/ 	.word	0x000000ff
        /*038c*/ 	.word	0x00000130
        /*0390*/ 	.short	0x0100
        /*0392*/ 	.byte	0x04
	.zero		1


	//   ....[39]....
        /*0394*/ 	.word	0x00000e10
        /*0398*/ 	.word	0x000000ff
        /*039c*/ 	.word	0x00000140
        /*03a0*/ 	.short	0x0100
        /*03a2*/ 	.byte	0x04
	.zero		1


	//   ....[40]....
        /*03a4*/ 	.word	0x00000e20
        /*03a8*/ 	.word	0x000000ff
        /*03ac*/ 	.word	0x00000138
        /*03b0*/ 	.short	0x0100
        /*03b2*/ 	.byte	0x04
	.zero		1


	//   ....[41]....
        /*03b4*/ 	.word	0x00000e30
        /*03b8*/ 	.word	0x000000ff
        /*03bc*/ 	.word	0x00000148
        /*03c0*/ 	.short	0x0100
        /*03c2*/ 	.byte	0x04
	.zero		1


	//   ....[42]....
        /*03c4*/ 	.word	0x00000f30
        /*03c8*/ 	.word	0x000000ff
        /*03cc*/ 	.word	0x00000150
        /*03d0*/ 	.short	0x0100
        /*03d2*/ 	.byte	0x06
	.zero		1


	//   ....[43]....
        /*03d4*/ 	.word	0x00001b60
        /*03d8*/ 	.word	0x00000000
        /*03dc*/ 	.word	0x00000140
        /*03e0*/ 	.short	0x010a
        /*03e2*/ 	.byte	0xff
	.zero		1


	//   ....[44]....
        /*03e4*/ 	.word	0x00001b80
        /*03e8*/ 	.word	0x00000000
        /*03ec*/ 	.word	0x00000130
        /*03f0*/ 	.short	0x0101
        /*03f2*/ 	.byte	0xff
	.zero		1


	//   ....[45]....
        /*03f4*/ 	.word	0x00001c30
        /*03f8*/ 	.word	0x000000ff
        /*03fc*/ 	.word	0x00000040
        /*0400*/ 	.short	0x010a
        /*0402*/ 	.byte	0x04
	.zero		1


	//   ....[46]....
        /*0404*/ 	.word	0x00001d00
        /*0408*/ 	.word	0x000000ff
        /*040c*/ 	.word	0x00000040
        /*0410*/ 	.short	0x010a
        /*0412*/ 	.byte	0x21
	.zero		1


	//   ....[47]....
        /*0414*/ 	.word	0x00001eb0
        /*0418*/ 	.word	0x000000ff
        /*041c*/ 	.word	0x00000040
        /*0420*/ 	.short	0x010a
        /*0422*/ 	.byte	0x05
	.zero		1


	//   ....[48]....
        /*0424*/ 	.word	0x00001fd0
        /*0428*/ 	.word	0x000000ff
        /*042c*/ 	.word	0x000000c8
        /*0430*/ 	.short	0x0101
        /*0432*/ 	.byte	0x0d
	.zero		1


	//   ....[49]....
        /*0434*/ 	.word	0x00001ff0
        /*0438*/ 	.word	0x000000ff
        /*043c*/ 	.word	0x00000040
        /*0440*/ 	.short	0x010a
        /*0442*/ 	.byte	0x04
	.zero		1


	//   ....[50]....
        /*0444*/ 	.word	0x00002070
        /*0448*/ 	.word	0x000000ff
        /*044c*/ 	.word	0x00000040
        /*0450*/ 	.short	0x010a
        /*0452*/ 	.byte	0x11
	.zero		1


	//   ....[51]....
        /*0454*/ 	.word	0x00002210
        /*0458*/ 	.word	0x000000ff
        /*045c*/ 	.word	0x00000040
        /*0460*/ 	.short	0x010a
        /*0462*/ 	.byte	0x05
	.zero		1


	//   ....[52]....
        /*0464*/ 	.word	0x00002350
        /*0468*/ 	.word	0x00000003
        /*046c*/ 	.word	0x000000d0
        /*0470*/ 	.short	0x010a
        /*0472*/ 	.byte	0xff
	.zero		1


	//   ....[53]....
        /*0474*/ 	.word	0x000024a0
        /*0478*/ 	.word	0x00000000
        /*047c*/ 	.word	0x00000000
        /*0480*/ 	.short	0x0101
        /*0482*/ 	.byte	0xff
	.zero		1


	//   ....[54]....
        /*0484*/ 	.word	0x00002a60
        /*0488*/ 	.word	0x000000ff
        /*048c*/ 	.word	0x00000000
        /*0490*/ 	.short	0x010a
        /*0492*/ 	.byte	0x04
	.zero		1


	//   ....[55]....
        /*0494*/ 	.word	0x00002af0
        /*0498*/ 	.word	0x000000ff
        /*049c*/ 	.word	0x00000000
        /*04a0*/ 	.short	0x010a
        /*04a2*/ 	.byte	0x05
	.zero		1


	//   ....[56]....
        /*04a4*/ 	.word	0x00002b80
        /*04a8*/ 	.word	0x000000ff
        /*04ac*/ 	.word	0x00000000
        /*04b0*/ 	.short	0x010a
        /*04b2*/ 	.byte	0x05
	.zero		1


	//   ....[57]....
        /*04b4*/ 	.word	0x00002c10
        /*04b8*/ 	.word	0x000000ff
        /*04bc*/ 	.word	0x00000000
        /*04c0*/ 	.short	0x010a
        /*04c2*/ 	.byte	0x05
	.zero		1


	//   ....[58]....
        /*04c4*/ 	.word	0x00002ca0
        /*04c8*/ 	.word	0x000000ff
        /*04cc*/ 	.word	0x00000000
        /*04d0*/ 	.short	0x010a
        /*04d2*/ 	.byte	0x05
	.zero		1


	//   ....[59]....
        /*04d4*/ 	.word	0x00002d30
        /*04d8*/ 	.word	0x000000ff
        /*04dc*/ 	.word	0x00000000
        /*04e0*/ 	.short	0x010a
        /*04e2*/ 	.byte	0x05
	.zero		1


	//   ....[60]....
        /*04e4*/ 	.word	0x00002dc0
        /*04e8*/ 	.word	0x000000ff
        /*04ec*/ 	.word	0x00000000
        /*04f0*/ 	.short	0x010a
        /*04f2*/ 	.byte	0x05
	.zero		1


	//   ....[61]....
        /*04f4*/ 	.word	0x00002e60
        /*04f8*/ 	.word	0x00000000
        /*04fc*/ 	.word	0x00000000
        /*0500*/ 	.short	0x010a
        /*0502*/ 	.byte	0xff
	.zero		1


	//   ....[62]....
        /*0504*/ 	.word	0x00002fa0
        /*0508*/ 	.word	0x00000000
        /*050c*/ 	.word	0x00000130
        /*0510*/ 	.short	0x010a
        /*0512*/ 	.byte	0xff
	.zero		1


	//   ....[63]....
        /*0514*/ 	.word	0x00003010
        /*0518*/ 	.word	0x00000004
        /*051c*/ 	.word	0x00000000
        /*0520*/ 	.short	0x0101
        /*0522*/ 	.byte	0xff
	.zero		1


	//   ....[64]....
        /*0524*/ 	.word	0x00003030
        /*0528*/ 	.word	0x000000ff
        /*052c*/ 	.word	0x000000e0
        /*0530*/ 	.short	0x010a
        /*0532*/ 	.byte	0x04
	.zero		1


	//   ....[65]....
        /*0534*/ 	.word	0x00003150
        /*0538*/ 	.word	0x00000000
        /*053c*/ 	.word	0x000000d0
        /*0540*/ 	.short	0x010a
        /*0542*/ 	.byte	0xff
	.zero		1


	//   ....[66]....
        /*0544*/ 	.word	0x00003250
        /*0548*/ 	.word	0x00000000
        /*054c*/ 	.word	0x00000000
        /*0550*/ 	.short	0x0101
        /*0552*/ 	.byte	0xff
	.zero		1


	//   ....[67]....
        /*0554*/ 	.word	0x000032e0
        /*0558*/ 	.word	0x000000ff
        /*055c*/ 	.word	0x000000e0
        /*0560*/ 	.short	0x0106
        /*0562*/ 	.byte	0x04
	.zero		1


	//   ....[68]....
        /*0564*/ 	.word	0x00003300
        /*0568*/ 	.word	0x000000ff
        /*056c*/ 	.word	0x000000e0
        /*0570*/ 	.short	0x010a
        /*0572*/ 	.byte	0x04
	.zero		1


	//   ....[69]....
        /*0574*/ 	.word	0x00003390
        /*0578*/ 	.word	0x000000ff
        /*057c*/ 	.word	0x000000e0
        /*0580*/ 	.short	0x0106
        /*0582*/ 	.byte	0x07
	.zero		1


	//   ....[70]....
        /*0584*/ 	.word	0x000033d0
        /*0588*/ 	.word	0x00000000
        /*058c*/ 	.word	0x000000e0
        /*0590*/ 	.short	0x010a
        /*0592*/ 	.byte	0xff
	.zero		1


	//   ....[71]....
        /*0594*/ 	.word	0x00003620
        /*0598*/ 	.word	0x000000ff
        /*059c*/ 	.word	0x00000008
        /*05a0*/ 	.short	0x010a
        /*05a2*/ 	.byte	0x05
	.zero		1


	//   ....[72]....
        /*05a4*/ 	.word	0x00003640
        /*05a8*/ 	.word	0x000000ff
        /*05ac*/ 	.word	0x00000008
        /*05b0*/ 	.short	0x010a
        /*05b2*/ 	.byte	0x05
	.zero		1


	//   ....[73]....
        /*05b4*/ 	.word	0x000037d0
        /*05b8*/ 	.word	0x000000ff
        /*05bc*/ 	.word	0x00000008
        /*05c0*/ 	.short	0x010a
        /*05c2*/ 	.byte	0x05
	.zero		1


	//   ....[74]....
        /*05c4*/ 	.word	0x000037f0
        /*05c8*/ 	.word	0x000000ff
        /*05cc*/ 	.word	0x00000008
        /*05d0*/ 	.short	0x010a
        /*05d2*/ 	.byte	0x05
	.zero		1


	//   ....[75]....
        /*05d4*/ 	.word	0x000038b0
        /*05d8*/ 	.word	0x000000ff
        /*05dc*/ 	.word	0x00000000
        /*05e0*/ 	.short	0x0101
        /*05e2*/ 	.byte	0x04
	.zero		1


	//   ....[76]....
        /*05e4*/ 	.word	0x00003bf0
        /*05e8*/ 	.word	0x00000000
        /*05ec*/ 	.word	0x000000d0
        /*05f0*/ 	.short	0x010a
        /*05f2*/ 	.byte	0xff
	.zero		1


	//   ....[77]....
        /*05f4*/ 	.word	0x00003cb0
        /*05f8*/ 	.word	0x00000000
        /*05fc*/ 	.word	0x00000000
        /*0600*/ 	.short	0x0101
        /*0602*/ 	.byte	0xff
	.zero		1


	//   ....[78]....
        /*0604*/ 	.word	0x00003d70
        /*0608*/ 	.word	0x000000ff
        /*060c*/ 	.word	0x00000000
        /*0610*/ 	.short	0x010a
        /*0612*/ 	.byte	0x04
	.zero		1


	//   ....[79]....
        /*0614*/ 	.word	0x00003d80
        /*0618*/ 	.word	0x000000ff
        /*061c*/ 	.word	0x00000110
        /*0620*/ 	.short	0x010a
        /*0622*/ 	.byte	0x1f
	.zero		1


	//   ....[80]....
        /*0624*/ 	.word	0x00003e30
        /*0628*/ 	.word	0x000000ff
        /*062c*/ 	.word	0x00000000
        /*0630*/ 	.short	0x010a
        /*0632*/ 	.byte	0x05
	.zero		1


	//   ....[81]....
        /*0634*/ 	.word	0x00003f60
        /*0638*/ 	.word	0x000000ff
        /*063c*/ 	.word	0x00000000
        /*0640*/ 	.short	0x010a
        /*0642*/ 	.byte	0x04
	.zero		1


	//   ....[82]....
        /*0644*/ 	.word	0x00004260
        /*0648*/ 	.word	0x000000ff
        /*064c*/ 	.word	0x00000000
        /*0650*/ 	.short	0x010a
        /*0652*/ 	.byte	0x04
	.zero		1


	//   ....[83]....
        /*0654*/ 	.word	0x000042f0
        /*0658*/ 	.word	0x000000ff
        /*065c*/ 	.word	0x00000000
        /*0660*/ 	.short	0x010a
        /*0662*/ 	.byte	0x05
	.zero		1


	//   ....[84]....
        /*0664*/ 	.word	0x00004380
        /*0668*/ 	.word	0x000000ff
        /*066c*/ 	.word	0x00000000
        /*0670*/ 	.short	0x010a
        /*0672*/ 	.byte	0x05
	.zero		1


	//   ....[85]....
        /*0674*/ 	.word	0x00004420
        /*0678*/ 	.word	0x00000000
        /*067c*/ 	.word	0x00000000
        /*0680*/ 	.short	0x010a
        /*0682*/ 	.byte	0xff
	.zero		1


	//   ....[86]....
        /*0684*/ 	.word	0x00004460
        /*0688*/ 	.word	0x00000000
        /*068c*/ 	.word	0x00000000
        /*0690*/ 	.short	0x010a
        /*0692*/ 	.byte	0xff
	.zero		1


	//   ....[87]....
        /*0694*/ 	.word	0x000044d0
        /*0698*/ 	.word	0x000000ff
        /*069c*/ 	.word	0x00000000
        /*06a0*/ 	.short	0x0101
        /*06a2*/ 	.byte	0x04
	.zero		1


	//   ....[88]....
        /*06a4*/ 	.word	0x00004510
        /*06a8*/ 	.word	0x000000ff
        /*06ac*/ 	.word	0x00000150
        /*06b0*/ 	.short	0x010a
        /*06b2*/ 	.byte	0x1a
	.zero		1


	//   ....[89]....
        /*06b4*/ 	.word	0x00004560
        /*06b8*/ 	.word	0x000000ff
        /*06bc*/ 	.word	0x00000000
        /*06c0*/ 	.short	0x0101
        /*06c2*/ 	.byte	0x04
	.zero		1


	//   ....[90]....
        /*06c4*/ 	.word	0x00004a40
        /*06c8*/ 	.word	0x0000000c
        /*06cc*/ 	.word	0x000000d0
        /*06d0*/ 	.short	0x010a
        /*06d2*/ 	.byte	0xff
	.zero		1


	//   ....[91]....
        /*06d4*/ 	.word	0x00004bb0
        /*06d8*/ 	.word	0x00000000
        /*06dc*/ 	.word	0x00000000
        /*06e0*/ 	.short	0x0101
        /*06e2*/ 	.byte	0xff
	.zero		1


	//   ....[92]....
        /*06e4*/ 	.word	0x00005040
        /*06e8*/ 	.word	0x000000ff
        /*06ec*/ 	.word	0x000000c8
        /*06f0*/ 	.short	0x010a
        /*06f2*/ 	.byte	0x15
	.zero		1


	//   ....[93]....
        /*06f4*/ 	.word	0x000051c0
        /*06f8*/ 	.word	0x000000ff
        /*06fc*/ 	.word	0x000000a0
        /*0700*/ 	.short	0x010a
        /*0702*/ 	.byte	0x15
	.zero		1


	//   ....[94]....
        /*0704*/ 	.word	0x000053b0
        /*0708*/ 	.word	0x000000ff
        /*070c*/ 	.word	0x00000080
        /*0710*/ 	.short	0x010b
        /*0712*/ 	.byte	0x15
	.zero		1


	//   ....[95]....
        /*0714*/ 	.word	0x000053c0
        /*0718*/ 	.word	0x000000ff
        /*071c*/ 	.word	0x00000000
        /*0720*/ 	.short	0x0101
        /*0722*/ 	.byte	0x2e
	.zero		1


	//   ....[96]....
        /*0724*/ 	.word	0x000053d0
        /*0728*/ 	.word	0x000000ff
        /*072c*/ 	.word	0x000000a8
        /*0730*/ 	.short	0x010a
        /*0732*/ 	.byte	0x15
	.zero		1


	//   ....[97]....
        /*0734*/ 	.word	0x00005580
        /*0738*/ 	.word	0x000000ff
        /*073c*/ 	.word	0x00000088
        /*0740*/ 	.short	0x010b
        /*0742*/ 	.byte	0x15
	.zero		1


	//   ....[98]....
        /*0744*/ 	.word	0x00005590
        /*0748*/ 	.word	0x000000ff
        /*074c*/ 	.word	0x00000000
        /*0750*/ 	.short	0x0101
        /*0752*/ 	.byte	0x27
	.zero		1


	//   ....[99]....
        /*0754*/ 	.word	0x000055a0
        /*0758*/ 	.word	0x000000ff
        /*075c*/ 	.word	0x000000b0
        /*0760*/ 	.short	0x010a
        /*0762*/ 	.byte	0x15
	.zero		1


	//   ....[100]....
        /*0764*/ 	.word	0x00005750
        /*0768*/ 	.word	0x000000ff
        /*076c*/ 	.word	0x00000090
        /*0770*/ 	.short	0x010b
        /*0772*/ 	.byte	0x15
	.zero		1


	//   ....[101]....
        /*0774*/ 	.word	0x00005760
        /*0778*/ 	.word	0x000000ff
        /*077c*/ 	.word	0x00000000
        /*0780*/ 	.short	0x0101
        /*0782*/ 	.byte	0x26
	.zero		1


	//   ....[102]....
        /*0784*/ 	.word	0x00005770
        /*0788*/ 	.word	0x000000ff
        /*078c*/ 	.word	0x000000b8
        /*0790*/ 	.short	0x010a
        /*0792*/ 	.byte	0x15
	.zero		1


	//   ....[103]....
        /*0794*/ 	.word	0x000059c0
        /*0798*/ 	.word	0x000000ff
        /*079c*/ 	.word	0x00000098
        /*07a0*/ 	.short	0x010b
        /*07a2*/ 	.byte	0x15
	.zero		1


	//   ....[104]....
        /*07a4*/ 	.word	0x000059d0
        /*07a8*/ 	.word	0x000000ff
        /*07ac*/ 	.word	0x00000000
        /*07b0*/ 	.short	0x0101
        /*07b2*/ 	.byte	0x25
	.zero		1


	//   ....[105]....
        /*07b4*/ 	.word	0x00005a10
        /*07b8*/ 	.word	0x000000ff
        /*07bc*/ 	.word	0x000000a0
        /*07c0*/ 	.short	0x010a
        /*07c2*/ 	.byte	0x15
	.zero		1


	//   ....[106]....
        /*07c4*/ 	.word	0x00005a30
        /*07c8*/ 	.word	0x000000ff
        /*07cc*/ 	.word	0x000000a8
        /*07d0*/ 	.short	0x010a
        /*07d2*/ 	.byte	0x15
	.zero		1


	//   ....[107]....
        /*07d4*/ 	.word	0x00005a50
        /*07d8*/ 	.word	0x000000ff
        /*07dc*/ 	.word	0x000000b0
        /*07e0*/ 	.short	0x010a
        /*07e2*/ 	.byte	0x15
	.zero		1


	//   ....[108]....
        /*07e4*/ 	.word	0x00005a90
        /*07e8*/ 	.word	0x00000000
        /*07ec*/ 	.word	0x000000b8
        /*07f0*/ 	.short	0x010a
        /*07f2*/ 	.byte	0xff
	.zero		1


	//   ....[109]....
        /*07f4*/ 	.word	0x00005df0
        /*07f8*/ 	.word	0x00000003
        /*07fc*/ 	.word	0x000000d0
        /*0800*/ 	.short	0x010a
        /*0802*/ 	.byte	0xff
	.zero		1


	//   ....[110]....
        /*0804*/ 	.word	0x00005f70
        /*0808*/ 	.word	0x00000000
        /*080c*/ 	.word	0x00000000
        /*0810*/ 	.short	0x0101
        /*0812*/ 	.byte	0xff
	.zero		1


	//   ....[111]....
        /*0814*/ 	.word	0x00006ab0
        /*0818*/ 	.word	0x000000ff
        /*081c*/ 	.word	0x00000080
        /*0820*/ 	.short	0x010a
        /*0822*/ 	.byte	0x2b
	.zero		1


	//   ....[112]....
        /*0824*/ 	.word	0x00006af0
        /*0828*/ 	.word	0x00000062
        /*082c*/ 	.word	0x000000f0
        /*0830*/ 	.short	0x010a
        /*0832*/ 	.byte	0xff
	.zero		1


	//   ....[113]....
        /*0834*/ 	.word	0x00006be0
        /*0838*/ 	.word	0x000000ff
        /*083c*/ 	.word	0x00000080
        /*0840*/ 	.short	0x010a
        /*0842*/ 	.byte	0x2b
	.zero		1


	//   ....[114]....
        /*0844*/ 	.word	0x00006cd0
        /*0848*/ 	.word	0x00000062
        /*084c*/ 	.word	0x000000f0
        /*0850*/ 	.short	0x010a
        /*0852*/ 	.byte	0xff
	.zero		1


	//   ....[115]....
        /*0854*/ 	.word	0x000077f0
        /*0858*/ 	.word	0x00000000
        /*085c*/ 	.word	0x00000000
        /*0860*/ 	.short	0x0101
        /*0862*/ 	.byte	0xff
	.zero		1


	//   ....[116]....
        /*0864*/ 	.word	0x00007800
        /*0868*/ 	.word	0x00000003
        /*086c*/ 	.word	0x00000080
        /*0870*/ 	.short	0x010a
        /*0872*/ 	.byte	0xff
	.zero		1


	//   ....[117]....
        /*0874*/ 	.word	0x000078e0
        /*0878*/ 	.word	0x00000003
        /*087c*/ 	.word	0x00000080
        /*0880*/ 	.short	0x010a
        /*0882*/ 	.byte	0xff
	.zero		1


	//   ....[118]....
        /*0884*/ 	.word	0x000084a0
        /*0888*/ 	.word	0x00000068
        /*088c*/ 	.word	0x00000000
        /*0890*/ 	.short	0x0101
        /*0892*/ 	.byte	0xff
	.zero		1


	//   ....[119]....
        /*0894*/ 	.word	0x000084c0
        /*0898*/ 	.word	0x0000003e
        /*089c*/ 	.word	0x00000080
        /*08a0*/ 	.short	0x010a
        /*08a2*/ 	.byte	0xff
	.zero		1


	//   ....[120]....
        /*08a4*/ 	.word	0x00008590
        /*08a8*/ 	.word	0x0000003e
        /*08ac*/ 	.word	0x00000080
        /*08b0*/ 	.short	0x010a
        /*08b2*/ 	.byte	0xff
	.zero		1


	//   ....[121]....
        /*08b4*/ 	.word	0x00009140
        /*08b8*/ 	.word	0x0000003e
        /*08bc*/ 	.word	0x00000000
        /*08c0*/ 	.short	0x0101
        /*08c2*/ 	.byte	0xff
	.zero		1


	//   ....[122]....
        /*08c4*/ 	.word	0x00009160
        /*08c8*/ 	.word	0x0000003d
        /*08cc*/ 	.word	0x00000080
        /*08d0*/ 	.short	0x010a
        /*08d2*/ 	.byte	0xff
	.zero		1


	//   ....[123]....
        /*08d4*/ 	.word	0x00009230
        /*08d8*/ 	.word	0x0000003d
        /*08dc*/ 	.word	0x00000080
        /*08e0*/ 	.short	0x010a
        /*08e2*/ 	.byte	0xff
	.zero		1


	//   ....[124]....
        /*08e4*/ 	.word	0x00009500
        /*08e8*/ 	.word	0x00000062
        /*08ec*/ 	.word	0x00000000
        /*08f0*/ 	.short	0x0101
        /*08f2*/ 	.byte	0xff
	.zero		1


	//   ....[125]....
        /*08f4*/ 	.word	0x00009e30
        /*08f8*/ 	.word	0x00000002
        /*08fc*/ 	.word	0x00000000
        /*0900*/ 	.short	0x0101
        /*0902*/ 	.byte	0xff
	.zero		1


	//   ....[126]....
        /*0904*/ 	.word	0x0000a0e0
        /*0908*/ 	.word	0x000000ff
        /*090c*/ 	.word	0x00000000
        /*0910*/ 	.short	0x0101
        /*0912*/ 	.byte	0x04
	.zero		1


	//   ....[127]....
        /*0914*/ 	.word	0x0000a100
        /*0918*/ 	.word	0x00000000
        /*091c*/ 	.word	0x00000140
        /*0920*/ 	.short	0x010a
        /*0922*/ 	.byte	0xff
	.zero		1


	//   ....[128]....
        /*0924*/ 	.word	0x0000a160
        /*0928*/ 	.word	0x00000000
        /*092c*/ 	.word	0x00000040
        /*0930*/ 	.short	0x010a
        /*0932*/ 	.byte	0xff
	.zero		1


	//   ....[129]....
        /*0934*/ 	.word	0x0000a1c0
        /*0938*/ 	.word	0x00000000
        /*093c*/ 	.word	0x00000040
        /*0940*/ 	.short	0x010a
        /*0942*/ 	.byte	0xff
	.zero		1


	//   ....[130]....
        /*0944*/ 	.word	0x0000a210
        /*0948*/ 	.word	0x00000003
        /*094c*/ 	.word	0x000000d0
        /*0950*/ 	.short	0x010a
        /*0952*/ 	.byte	0xff
	.zero		1


	//   ....[131]....
        /*0954*/ 	.word	0x0000a270
        /*0958*/ 	.word	0x00000000
        /*095c*/ 	.word	0x00000000
        /*0960*/ 	.short	0x010a
        /*0962*/ 	.byte	0xff
	.zero		1


	//   ....[132]....
        /*0964*/ 	.word	0x0000a2d0
        /*0968*/ 	.word	0x00000000
        /*096c*/ 	.word	0x00000000
        /*0970*/ 	.short	0x010a
        /*0972*/ 	.byte	0xff
	.zero		1


	//   ....[133]....
        /*0974*/ 	.word	0x0000a330
        /*0978*/ 	.word	0x00000000
        /*097c*/ 	.word	0x00000000
        /*0980*/ 	.short	0x010a
        /*0982*/ 	.byte	0xff
	.zero		1


	//   ....[134]....
        /*0984*/ 	.word	0x0000a390
        /*0988*/ 	.word	0x00000000
        /*098c*/ 	.word	0x00000000
        /*0990*/ 	.short	0x010a
        /*0992*/ 	.byte	0xff
	.zero		1


	//   ....[135]....
        /*0994*/ 	.word	0x0000a3f0
        /*0998*/ 	.word	0x00000000
        /*099c*/ 	.word	0x00000000
        /*09a0*/ 	.short	0x010a
        /*09a2*/ 	.byte	0xff
	.zero		1


	//   ....[136]....
        /*09a4*/ 	.word	0x0000a450
        /*09a8*/ 	.word	0x00000000
        /*09ac*/ 	.word	0x00000000
        /*09b0*/ 	.short	0x010a
        /*09b2*/ 	.byte	0xff
	.zero		1


	//   ....[137]....
        /*09b4*/ 	.word	0x0000a4b0
        /*09b8*/ 	.word	0x00000000
        /*09bc*/ 	.word	0x00000000
        /*09c0*/ 	.short	0x010a
        /*09c2*/ 	.byte	0xff
	.zero		1


	//   ....[138]....
        /*09c4*/ 	.word	0x0000a500
        /*09c8*/ 	.word	0x00000000
        /*09cc*/ 	.word	0x00000130
        /*09d0*/ 	.short	0x010a
        /*09d2*/ 	.byte	0xff
	.zero		1


	//   ....[139]....
        /*09d4*/ 	.word	0x0000a560
        /*09d8*/ 	.word	0x00000000
        /*09dc*/ 	.word	0x000000e0
        /*09e0*/ 	.short	0x010a
        /*09e2*/ 	.byte	0xff
	.zero		1


	//   ....[140]....
        /*09e4*/ 	.word	0x0000a5b0
        /*09e8*/ 	.word	0x00000000
        /*09ec*/ 	.word	0x000000d0
        /*09f0*/ 	.short	0x010a
        /*09f2*/ 	.byte	0xff
	.zero		1


	//   ....[141]....
        /*09f4*/ 	.word	0x0000a610
        /*09f8*/ 	.word	0x00000000
        /*09fc*/ 	.word	0x000000e0
        /*0a00*/ 	.short	0x010a
        /*0a02*/ 	.byte	0xff
	.zero		1


	//   ....[142]....
        /*0a04*/ 	.word	0x0000a670
        /*0a08*/ 	.word	0x00000005
        /*0a0c*/ 	.word	0x00000008
        /*0a10*/ 	.short	0x010a
        /*0a12*/ 	.byte	0xff
	.zero		1


	//   ....[143]....
        /*0a14*/ 	.word	0x0000a760
        /*0a18*/ 	.word	0x00000003
        /*0a1c*/ 	.word	0x00000008
        /*0a20*/ 	.short	0x010a
        /*0a22*/ 	.byte	0xff
	.zero		1


	//   ....[144]....
        /*0a24*/ 	.word	0x0000a7b0
        /*0a28*/ 	.word	0x00000000
        /*0a2c*/ 	.word	0x000000d0
        /*0a30*/ 	.short	0x010a
        /*0a32*/ 	.byte	0xff
	.zero		1


	//   ....[145]....
        /*0a34*/ 	.word	0x0000a810
        /*0a38*/ 	.word	0x00000000
        /*0a3c*/ 	.word	0x00000110
        /*0a40*/ 	.short	0x010a
        /*0a42*/ 	.byte	0xff
	.zero		1


	//   ....[146]....
        /*0a44*/ 	.word	0x0000a870
        /*0a48*/ 	.word	0x00000000
        /*0a4c*/ 	.word	0x00000000
        /*0a50*/ 	.short	0x010a
        /*0a52*/ 	.byte	0xff
	.zero		1


	//   ....[147]....
        /*0a54*/ 	.word	0x0000a8d0
        /*0a58*/ 	.word	0x00000000
        /*0a5c*/ 	.word	0x00000000
        /*0a60*/ 	.short	0x010a
        /*0a62*/ 	.byte	0xff
	.zero		1


	//   ....[148]....
        /*0a64*/ 	.word	0x0000a930
        /*0a68*/ 	.word	0x00000000
        /*0a6c*/ 	.word	0x00000000
        /*0a70*/ 	.short	0x010a
        /*0a72*/ 	.byte	0xff
	.zero		1


	//   ....[149]....
        /*0a74*/ 	.word	0x0000a990
        /*0a78*/ 	.word	0x00000000
        /*0a7c*/ 	.word	0x00000000
        /*0a80*/ 	.short	0x010a
        /*0a82*/ 	.byte	0xff
	.zero		1


	//   ....[150]....
        /*0a84*/ 	.word	0x0000a9f0
        /*0a88*/ 	.word	0x00000000
        /*0a8c*/ 	.word	0x00000150
        /*0a90*/ 	.short	0x010a
        /*0a92*/ 	.byte	0xff
	.zero		1


	//   ....[151]....
        /*0a94*/ 	.word	0x0000aa40
        /*0a98*/ 	.word	0x0000000c
        /*0a9c*/ 	.word	0x000000d0
        /*0aa0*/ 	.short	0x010a
        /*0aa2*/ 	.byte	0xff
	.zero		1


	//   ....[152]....
        /*0aa4*/ 	.word	0x0000aaa0
        /*0aa8*/ 	.word	0x00000000
        /*0aac*/ 	.word	0x000000c8
        /*0ab0*/ 	.short	0x010a
        /*0ab2*/ 	.byte	0xff
	.zero		1


	//   ....[153]....
        /*0ab4*/ 	.word	0x0000ab00
        /*0ab8*/ 	.word	0x00000000
        /*0abc*/ 	.word	0x000000a0
        /*0ac0*/ 	.short	0x010a
        /*0ac2*/ 	.byte	0xff
	.zero		1


	//   ....[154]....
        /*0ac4*/ 	.word	0x0000ab60
        /*0ac8*/ 	.word	0x00000000
        /*0acc*/ 	.word	0x000000a8
        /*0ad0*/ 	.short	0x010a
        /*0ad2*/ 	.byte	0xff
	.zero		1


	//   ....[155]....
        /*0ad4*/ 	.word	0x0000abc0
        /*0ad8*/ 	.word	0x00000000
        /*0adc*/ 	.word	0x000000b0
        /*0ae0*/ 	.short	0x010a
        /*0ae2*/ 	.byte	0xff
	.zero		1


	//   ....[156]....
        /*0ae4*/ 	.word	0x0000ac20
        /*0ae8*/ 	.word	0x00000000
        /*0aec*/ 	.word	0x000000b8
        /*0af0*/ 	.short	0x010a
        /*0af2*/ 	.byte	0xff
	.zero		1


	//   ....[157]....
        /*0af4*/ 	.word	0x0000ac80
        /*0af8*/ 	.word	0x00000000
        /*0afc*/ 	.word	0x000000a0
        /*0b00*/ 	.short	0x010a
        /*0b02*/ 	.byte	0xff
	.zero		1


	//   ....[158]....
        /*0b04*/ 	.word	0x0000ace0
        /*0b08*/ 	.word	0x00000000
        /*0b0c*/ 	.word	0x000000a8
        /*0b10*/ 	.short	0x010a
        /*0b12*/ 	.byte	0xff
	.zero		1


	//   ....[159]....
        /*0b14*/ 	.word	0x0000ad40
        /*0b18*/ 	.word	0x00000000
        /*0b1c*/ 	.word	0x000000b0
        /*0b20*/ 	.short	0x010a
        /*0b22*/ 	.byte	0xff
	.zero		1


	//   ....[160]....
        /*0b24*/ 	.word	0x0000ad90
        /*0b28*/ 	.word	0x00000003
        /*0b2c*/ 	.word	0x000000d0
        /*0b30*/ 	.short	0x010a
        /*0b32*/ 	.byte	0xff
	.zero		1


	//   ....[161]....
        /*0b34*/ 	.word	0x0000adf0
        /*0b38*/ 	.word	0x00000000
        /*0b3c*/ 	.word	0x00000080
        /*0b40*/ 	.short	0x010a
        /*0b42*/ 	.byte	0xff
	.zero		1


	//   ....[162]....
        /*0b44*/ 	.word	0x0000ae40
        /*0b48*/ 	.word	0x00000062
        /*0b4c*/ 	.word	0x000000f0
        /*0b50*/ 	.short	0x010a
        /*0b52*/ 	.byte	0xff
	.zero		1


	//   ....[163]....
        /*0b54*/ 	.word	0x0000ae90
        /*0b58*/ 	.word	0x00000003
        /*0b5c*/ 	.word	0x00000080
        /*0b60*/ 	.short	0x010a
        /*0b62*/ 	.byte	0xff
	.zero		1


	//   ....[164]....
        /*0b64*/ 	.word	0x0000aee0
        /*0b68*/ 	.word	0x0000003e
        /*0b6c*/ 	.word	0x00000080
        /*0b70*/ 	.short	0x010a
        /*0b72*/ 	.byte	0xff
	.zero		1


	//   ....[165]....
        /*0b74*/ 	.word	0x0000af30
        /*0b78*/ 	.word	0x0000003d
        /*0b7c*/ 	.word	0x00000080
        /*0b80*/ 	.short	0x010a
        /*0b82*/ 	.byte	0xff
	.zero		1


	//----- nvinfo : EIATTR_NUM_MBARRIERS
	.align		4
.L_47:
        /*0b84*/ 	.byte	0x03, 0x38
        /*0b86*/ 	.short	0x002b


	//----- nvinfo : EIATTR_EXIT_INSTR_OFFSETS
	.align		4
        /*0b88*/ 	.byte	0x04, 0x1c
        /*0b8a*/ 	.short	(.L_49 - .L_48)


	//   ....[0]....
.L_48:
        /*0b8c*/ 	.word	0x00002e90


	//   ....[1]....
        /*0b90*/ 	.word	0x000033a0


	//   ....[2]....
        /*0b94*/ 	.word	0x00003400


	//   ....[3]....
        /*0b98*/ 	.word	0x00004790


	//   ....[4]....
        /*0b9c*/ 	.word	0x00005ac0


	//   ....[5]....
        /*0ba0*/ 	.word	0x00005b00


	//   ....[6]....
        /*0ba4*/ 	.word	0x00009fc0


	//   ....[7]....
        /*0ba8*/ 	.word	0x0000a040


	//   ....[8]....
        /*0bac*/ 	.word	0x0000a070


	//   ....[9]....
        /*0bb0*/ 	.word	0x0000a0f0


	//----- nvinfo : EIATTR_MAX_THREADS
	.align		4
.L_49:
        /*0bb4*/ 	.byte	0x04, 0x05
        /*0bb6*/ 	.short	(.L_51 - .L_50)
.L_50:
        /*0bb8*/ 	.word	0x00000100
        /*0bbc*/ 	.word	0x00000001
        /*0bc0*/ 	.word	0x00000001


	//----- nvinfo : EIATTR_CRS_STACK_SIZE
	.align		4
.L_51:
        /*0bc4*/ 	.byte	0x04, 0x1e
        /*0bc6*/ 	.short	(.L_53 - .L_52)
.L_52:
        /*0bc8*/ 	.word	0x00000000


	//----- nvinfo : EIATTR_CBANK_PARAM_SIZE
	.align		4
.L_53:
        /*0bcc*/ 	.byte	0x03, 0x19
        /*0bce*/ 	.short	0x0800


	//----- nvinfo : EIATTR_PARAM_CBANK
	.align		4
        /*0bd0*/ 	.byte	0x04, 0x0a
        /*0bd2*/ 	.short	(.L_55 - .L_54)
	.align		4
.L_54:
        /*0bd4*/ 	.word	index@(.nv.constant0._ZN7cutlass13device_kernelINS_4gemm6kernel13GemmUniversalIN4cute5tupleIJiiiiEEENS1_10collective13CollectiveMmaINS1_35MainloopSm100TmaUmmaWarpSpecializedILi8ELi2ELi4ENS5_IJNS4_1CILi2EEESB_NSA_ILi1EEEEEEEENS5_IJNSA_ILi128EEENSA_ILi256EEENSA_ILi64EEEEEENS_6half_tENS5_IJlSC_lEEESJ_SK_NS4_8TiledMMAINS4_8MMA_AtomIJNS4_26SM100_MMA_F16BF16_2x1SM_SSISJ_SJ_fLi128ELi256ELNS4_4UMMA5MajorE0ELSP_0ELNSO_7ScaleInE0ELSQ_0EEEEEENS4_6LayoutINS5_IJSC_SC_SC_EEENS5_IJNSA_ILi0EEESV_SV_EEEEENS5_IJNS4_10UnderscoreESY_SY_EEEEENS4_28SM100_TMA_2SM_LOAD_MULTICASTENS4_14ComposedLayoutINS4_7SwizzleILi3ELi4ELi3EEENS4_18smem_ptr_flag_bitsILi16EEENST_INS5_IJNSA_ILi8EEESH_EEENS5_IJSH_SC_EEEEEEEvNS4_8identityENS4_18SM100_TMA_2SM_LOADES1B_vS1C_EENS_8epilogue10collective18CollectiveEpilogueINS1F_23Sm100TmaWarpSpecializedILi4ELi2ELi32ELb1ELb0EEEJNS5_IJSH_SG_SH_EEENS5_IJNST_ISH_SC_EENST_INS5_IJNSA_ILi32EEESB_EEENS5_IJSC_SF_EEEEEEEESJ_SK_SJ_SK_NS1F_6fusion15FusionCallbacksIS1J_NS1R_17LinearCombinationISJ_fSJ_fLNS_15FloatRoundStyleE2EEES1K_S1Q_JEEENS4_5SM1004TMEM4LOAD26SM100_TMEM_LOAD_32dp32b32xENS4_13SM90_TMA_LOADENS12_INS13_ILi2ELi4ELi3EEES16_NST_INS5_IJS17_S1M_EEENS5_IJS1M_SC_EEEEEEENS4_39AutoVectorizingCopyWithAssumedAlignmentILi128EEENS4_14SM90_TMA_STOREES26_S28_S28_EEEvvEEEEvNT_6ParamsE)
        /*0bd8*/ 	.short	0x0380
        /*0bda*/ 	.short	0x0800


	//----- nvinfo : EIATTR_SW_WAR
	.align		4
.L_55:
        /*0bdc*/ 	.byte	0x04, 0x36
        /*0bde*/ 	.short	(.L_57 - .L_56)
.L_56:
        /*0be0*/ 	.word	0x00000008
.L_57:


//--------------------- .nv.callgraph             --------------------------
	.section	.nv.callgraph,"",@"SHT_CUDA_CALLGRAPH"
	.align	4
	.sectionentsize	8
	.align		4
        /*0000*/ 	.word	0x00000000
	.align		4
        /*0004*/ 	.word	0xffffffff
	.align		4
        /*0008*/ 	.word	index@(_ZN7cutlass13device_kernelINS_4gemm6kernel13GemmUniversalIN4cute5tupleIJiiiiEEENS1_10collective13CollectiveMmaINS1_35MainloopSm100TmaUmmaWarpSpecializedILi8ELi2ELi4ENS5_IJNS4_1CILi2EEESB_NSA_ILi1EEEEEEEENS5_IJNSA_ILi128EEENSA_ILi256EEENSA_ILi64EEEEEENS_6half_tENS5_IJlSC_lEEESJ_SK_NS4_8TiledMMAINS4_8MMA_AtomIJNS4_26SM100_MMA_F16BF16_2x1SM_SSISJ_SJ_fLi128ELi256ELNS4_4UMMA5MajorE0ELSP_0ELNSO_7ScaleInE0ELSQ_0EEEEEENS4_6LayoutINS5_IJSC_SC_SC_EEENS5_IJNSA_ILi0EEESV_SV_EEEEENS5_IJNS4_10UnderscoreESY_SY_EEEEENS4_28SM100_TMA_2SM_LOAD_MULTICASTENS4_14ComposedLayoutINS4_7SwizzleILi3ELi4ELi3EEENS4_18smem_ptr_flag_bitsILi16EEENST_INS5_IJNSA_ILi8EEESH_EEENS5_IJSH_SC_EEEEEEEvNS4_8identityENS4_18SM100_TMA_2SM_LOADES1B_vS1C_EENS_8epilogue10collective18CollectiveEpilogueINS1F_23Sm100TmaWarpSpecializedILi4ELi2ELi32ELb1ELb0EEEJNS5_IJSH_SG_SH_EEENS5_IJNST_ISH_SC_EENST_INS5_IJNSA_ILi32EEESB_EEENS5_IJSC_SF_EEEEEEEESJ_SK_SJ_SK_NS1F_6fusion15FusionCallbacksIS1J_NS1R_17LinearCombinationISJ_fSJ_fLNS_15FloatRoundStyleE2EEES1K_S1Q_JEEENS4_5SM1004TMEM4LOAD26SM100_TMEM_LOAD_32dp32b32xENS4_13SM90_TMA_LOADENS12_INS13_ILi2ELi4ELi3EEES16_NST_INS5_IJS17_S1M_EEENS5_IJS1M_SC_EEEEEEENS4_39AutoVectorizingCopyWithAssumedAlignmentILi128EEENS4_14SM90_TMA_STOREES26_S28_S28_EEEvvEEEEvNT_6ParamsE)
	.align		4
        /*000c*/ 	.word	index@(__assertfail)
	.align		4
        /*0010*/ 	.word	0x00000000
	.align		4
        /*0014*/ 	.word	0xfffffffe
	.align		4
        /*0018*/ 	.word	0x00000000
	.align		4
        /*001c*/ 	.word	0xfffffffd
	.align		4
        /*0020*/ 	.word	0x00000000
	.align		4
        /*0024*/ 	.word	0xfffffffc


//--------------------- .nv.constant4             --------------------------
	.section	.nv.constant4,"a",@progbits
	.align	8
	.align		8
.nv.constant4:
        /*0000*/ 	.dword	__assertfail
	.align		8
        /*0008*/ 	.dword	__unnamed_1
	.align		8
        /*0010*/ 	.dword	__unnamed_2
	.align		8
        /*0018*/ 	.dword	_ZN40_INTERNAL_f8a0362b_4_k_cu_7b6945ee_349584cuda3std3__45__cpo5beginE
	.align		8
        /*0020*/ 	.dword	_ZN40_INTERNAL_f8a0362b_4_k_cu_7b6945ee_349584cuda3std3__45__cpo3endE
	.align		8
        /*0028*/ 	.dword	_ZN40_INTERNAL_f8a0362b_4_k_cu_7b6945ee_349584cuda3std3__45__cpo6cbeginE
	.align		8
        /*0030*/ 	.dword	_ZN40_INTERNAL_f8a0362b_4_k_cu_7b6945ee_349584cuda3std3__45__cpo4cendE
	.align		8
        /*0038*/ 	.dword	_ZN40_INTERNAL_f8a0362b_4_k_cu_7b6945ee_349584cuda3std3__442_GLOBAL__N__f8a0362b_4_k_cu_7b6945ee_349586ignoreE
	.align		8
        /*0040*/ 	.dword	_ZN40_INTERNAL_f8a0362b_4_k_cu_7b6945ee_349584cuda3std3__419piecewise_constructE
	.align		8
        /*0048*/ 	.dword	_ZN40_INTERNAL_f8a0362b_4_k_cu_7b6945ee_349584cuda3std3__48in_placeE
	.align		8
        /*0050*/ 	.dword	_ZN40_INTERNAL_f8a0362b_4_k_cu_7b6945ee_349584cuda3std6ranges3__45__cpo4swapE
	.align		8
        /*0058*/ 	.dword	_ZN40_INTERNAL_f8a0362b_4_k_cu_7b6945ee_349584cuda3std6ranges3__45__cpo9iter_moveE
	.align		8
        /*0060*/ 	.dword	_ZN40_INTERNAL_f8a0362b_4_k_cu_7b6945ee_349584cute7productE
	.align		8
        /*0068*/ 	.dword	_ZN40_INTERNAL_f8a0362b_4_k_cu_7b6945ee_349584cute1_E
	.align		8
        /*0070*/ 	.dword	$str$25
	.align		8
        /*0078*/ 	.dword	$str$26
	.align		8
        /*0080*/ 	.dword	$str$27
	.align		8
        /*0088*/ 	.dword	$str$28


//--------------------- .text._ZN7cutlass13device_kernelINS_4gemm6kernel13GemmUniversalIN4cute5tupleIJiiiiEEENS1_10collective13CollectiveMmaINS1_35MainloopSm100TmaUmmaWarpSpecializedILi8ELi2ELi4ENS5_IJNS4_1CILi2EEESB_NSA_ILi1EEEEEEEENS5_IJNSA_ILi128EEENSA_ILi256EEENSA_ILi64EEEEEENS_6half_tENS5_IJlSC_lEEESJ_SK_NS4_8TiledMMAINS4_8MMA_AtomIJNS4_26SM100_MMA_F16BF16_2x1SM_SSISJ_SJ_fLi128ELi256ELNS4_4UMMA5MajorE0ELSP_0ELNSO_7ScaleInE0ELSQ_0EEEEEENS4_6LayoutINS5_IJSC_SC_SC_EEENS5_IJNSA_ILi0EEESV_SV_EEEEENS5_IJNS4_10UnderscoreESY_SY_EEEEENS4_28SM100_TMA_2SM_LOAD_MULTICASTENS4_14ComposedLayoutINS4_7SwizzleILi3ELi4ELi3EEENS4_18smem_ptr_flag_bitsILi16EEENST_INS5_IJNSA_ILi8EEESH_EEENS5_IJSH_SC_EEEEEEEvNS4_8identityENS4_18SM100_TMA_2SM_LOADES1B_vS1C_EENS_8epilogue10collective18CollectiveEpilogueINS1F_23Sm100TmaWarpSpecializedILi4ELi2ELi32ELb1ELb0EEEJNS5_IJSH_SG_SH_EEENS5_IJNST_ISH_SC_EENST_INS5_IJNSA_ILi32EEESB_EEENS5_IJSC_SF_EEEEEEEESJ_SK_SJ_SK_NS1F_6fusion15FusionCallbacksIS1J_NS1R_17LinearCombinationISJ_fSJ_fLNS_15FloatRoundStyleE2EEES1K_S1Q_JEEENS4_5SM1004TMEM4LOAD26SM100_TMEM_LOAD_32dp32b32xENS4_13SM90_TMA_LOADENS12_INS13_ILi2ELi4ELi3EEES16_NST_INS5_IJS17_S1M_EEENS5_IJS1M_SC_EEEEEEENS4_39AutoVectorizingCopyWithAssumedAlignmentILi128EEENS4_14SM90_TMA_STOREES26_S28_S28_EEEvvEEEEvNT_6ParamsE --------------------------
	.section	.text._ZN7cutlass13device_kernelINS_4gemm6kernel13GemmUniversalIN4cute5tupleIJiiiiEEENS1_10collective13CollectiveMmaINS1_35MainloopSm100TmaUmmaWarpSpecializedILi8ELi2ELi4ENS5_IJNS4_1CILi2EEESB_NSA_ILi1EEEEEEEENS5_IJNSA_ILi128EEENSA_ILi256EEENSA_ILi64EEEEEENS_6half_tENS5_IJlSC_lEEESJ_SK_NS4_8TiledMMAINS4_8MMA_AtomIJNS4_26SM100_MMA_F16BF16_2x1SM_SSISJ_SJ_fLi128ELi256ELNS4_4UMMA5MajorE0ELSP_0ELNSO_7ScaleInE0ELSQ_0EEEEEENS4_6LayoutINS5_IJSC_SC_SC_EEENS5_IJNSA_ILi0EEESV_SV_EEEEENS5_IJNS4_10UnderscoreESY_SY_EEEEENS4_28SM100_TMA_2SM_LOAD_MULTICASTENS4_14ComposedLayoutINS4_7SwizzleILi3ELi4ELi3EEENS4_18smem_ptr_flag_bitsILi16EEENST_INS5_IJNSA_ILi8EEESH_EEENS5_IJSH_SC_EEEEEEEvNS4_8identityENS4_18SM100_TMA_2SM_LOADES1B_vS1C_EENS_8epilogue10collective18CollectiveEpilogueINS1F_23Sm100TmaWarpSpecializedILi4ELi2ELi32ELb1ELb0EEEJNS5_IJSH_SG_SH_EEENS5_IJNST_ISH_SC_EENST_INS5_IJNSA_ILi32EEESB_EEENS5_IJSC_SF_EEEEEEEESJ_SK_SJ_SK_NS1F_6fusion15FusionCallbacksIS1J_NS1R_17LinearCombinationISJ_fSJ_fLNS_15FloatRoundStyleE2EEES1K_S1Q_JEEENS4_5SM1004TMEM4LOAD26SM100_TMEM_LOAD_32dp32b32xENS4_13SM90_TMA_LOADENS12_INS13_ILi2ELi4ELi3EEES16_NST_INS5_IJS17_S1M_EEENS5_IJS1M_SC_EEEEEEENS4_39AutoVectorizingCopyWithAssumedAlignmentILi128EEENS4_14SM90_TMA_STOREES26_S28_S28_EEEvvEEEEvNT_6ParamsE,"ax",@progbits
	.align	128
.text._ZN7cutlass13device_kernelINS_4gemm6kernel13GemmUniversalIN4cute5tupleIJiiiiEEENS1_10collective13CollectiveMmaINS1_35MainloopSm100TmaUmmaWarpSpecializedILi8ELi2ELi4ENS5_IJNS4_1CILi2EEESB_NSA_ILi1EEEEEEEENS5_IJNSA_ILi128EEENSA_ILi256EEENSA_ILi64EEEEEENS_6half_tENS5_IJlSC_lEEESJ_SK_NS4_8TiledMMAINS4_8MMA_AtomIJNS4_26SM100_MMA_F16BF16_2x1SM_SSISJ_SJ_fLi128ELi256ELNS4_4UMMA5MajorE0ELSP_0ELNSO_7ScaleInE0ELSQ_0EEEEEENS4_6LayoutINS5_IJSC_SC_SC_EEENS5_IJNSA_ILi0EEESV_SV_EEEEENS5_IJNS4_10UnderscoreESY_SY_EEEEENS4_28SM100_TMA_2SM_LOAD_MULTICASTENS4_14ComposedLayoutINS4_7SwizzleILi3ELi4ELi3EEENS4_18smem_ptr_flag_bitsILi16EEENST_INS5_IJNSA_ILi8EEESH_EEENS5_IJSH_SC_EEEEEEEvNS4_8identityENS4_18SM100_TMA_2SM_LOADES1B_vS1C_EENS_8epilogue10collective18CollectiveEpilogueINS1F_23Sm100TmaWarpSpecializedILi4ELi2ELi32ELb1ELb0EEEJNS5_IJSH_SG_SH_EEENS5_IJNST_ISH_SC_EENST_INS5_IJNSA_ILi32EEESB_EEENS5_IJSC_SF_EEEEEEEESJ_SK_SJ_SK_NS1F_6fusion15FusionCallbacksIS1J_NS1R_17LinearCombinationISJ_fSJ_fLNS_15FloatRoundStyleE2EEES1K_S1Q_JEEENS4_5SM1004TMEM4LOAD26SM100_TMEM_LOAD_32dp32b32xENS4_13SM90_TMA_LOADENS12_INS13_ILi2ELi4ELi3EEES16_NST_INS5_IJS17_S1M_EEENS5_IJS1M_SC_EEEEEEENS4_39AutoVectorizingCopyWithAssumedAlignmentILi128EEENS4_14SM90_TMA_STOREES26_S28_S28_EEEvvEEEEvNT_6ParamsE:
        .type           _ZN7cutlass13device_kernelINS_4gemm6kernel13GemmUniversalIN4cute5tupleIJiiiiEEENS1_10collective13CollectiveMmaINS1_35MainloopSm100TmaUmmaWarpSpecializedILi8ELi2ELi4ENS5_IJNS4_1CILi2EEESB_NSA_ILi1EEEEEEEENS5_IJNSA_ILi128EEENSA_ILi256EEENSA_ILi64EEEEEENS_6half_tENS5_IJlSC_lEEESJ_SK_NS4_8TiledMMAINS4_8MMA_AtomIJNS4_26SM100_MMA_F16BF16_2x1SM_SSISJ_SJ_fLi128ELi256ELNS4_4UMMA5MajorE0ELSP_0ELNSO_7ScaleInE0ELSQ_0EEEEEENS4_6LayoutINS5_IJSC_SC_SC_EEENS5_IJNSA_ILi0EEESV_SV_EEEEENS5_IJNS4_10UnderscoreESY_SY_EEEEENS4_28SM100_TMA_2SM_LOAD_MULTICASTENS4_14ComposedLayoutINS4_7SwizzleILi3ELi4ELi3EEENS4_18smem_ptr_flag_bitsILi16EEENST_INS5_IJNSA_ILi8EEESH_EEENS5_IJSH_SC_EEEEEEEvNS4_8identityENS4_18SM100_TMA_2SM_LOADES1B_vS1C_EENS_8epilogue10collective18CollectiveEpilogueINS1F_23Sm100TmaWarpSpecializedILi4ELi2ELi32ELb1ELb0EEEJNS5_IJSH_SG_SH_EEENS5_IJNST_ISH_SC_EENST_INS5_IJNSA_ILi32EEESB_EEENS5_IJSC_SF_EEEEEEEESJ_SK_SJ_SK_NS1F_6fusion15FusionCallbacksIS1J_NS1R_17LinearCombinationISJ_fSJ_fLNS_15FloatRoundStyleE2EEES1K_S1Q_JEEENS4_5SM1004TMEM4LOAD26SM100_TMEM_LOAD_32dp32b32xENS4_13SM90_TMA_LOADENS12_INS13_ILi2ELi4ELi3EEES16_NST_INS5_IJS17_S1M_EEENS5_IJS1M_SC_EEEEEEENS4_39AutoVectorizingCopyWithAssumedAlignmentILi128EEENS4_14SM90_TMA_STOREES26_S28_S28_EEEvvEEEEvNT_6ParamsE,@function
        .size           _ZN7cutlass13device_kernelINS_4gemm6kernel13GemmUniversalIN4cute5tupleIJiiiiEEENS1_10collective13CollectiveMmaINS1_35MainloopSm100TmaUmmaWarpSpecializedILi8ELi2ELi4ENS5_IJNS4_1CILi2EEESB_NSA_ILi1EEEEEEEENS5_IJNSA_ILi128EEENSA_ILi256EEENSA_ILi64EEEEEENS_6half_tENS5_IJlSC_lEEESJ_SK_NS4_8TiledMMAINS4_8MMA_AtomIJNS4_26SM100_MMA_F16BF16_2x1SM_SSISJ_SJ_fLi128ELi256ELNS4_4UMMA5MajorE0ELSP_0ELNSO_7ScaleInE0ELSQ_0EEEEEENS4_6LayoutINS5_IJSC_SC_SC_EEENS5_IJNSA_ILi0EEESV_SV_EEEEENS5_IJNS4_10UnderscoreESY_SY_EEEEENS4_28SM100_TMA_2SM_LOAD_MULTICASTENS4_14ComposedLayoutINS4_7SwizzleILi3ELi4ELi3EEENS4_18smem_ptr_flag_bitsILi16EEENST_INS5_IJNSA_ILi8EEESH_EEENS5_IJSH_SC_EEEEEEEvNS4_8identityENS4_18SM100_TMA_2SM_LOADES1B_vS1C_EENS_8epilogue10collective18CollectiveEpilogueINS1F_23Sm100TmaWarpSpecializedILi4ELi2ELi32ELb1ELb0EEEJNS5_IJSH_SG_SH_EEENS5_IJNST_ISH_SC_EENST_INS5_IJNSA_ILi32EEESB_EEENS5_IJSC_SF_EEEEEEEESJ_SK_SJ_SK_NS1F_6fusion15FusionCallbacksIS1J_NS1R_17LinearCombinationISJ_fSJ_fLNS_15FloatRoundStyleE2EEES1K_S1Q_JEEENS4_5SM1004TMEM4LOAD26SM100_TMEM_LOAD_32dp32b32xENS4_13SM90_TMA_LOADENS12_INS13_ILi2ELi4ELi3EEES16_NST_INS5_IJS17_S1M_EEENS5_IJS1M_SC_EEEEEEENS4_39AutoVectorizingCopyWithAssumedAlignmentILi128EEENS4_14SM90_TMA_STOREES26_S28_S28_EEEvvEEEEvNT_6ParamsE,(.L_x_209 - _ZN7cutlass13device_kernelINS_4gemm6kernel13GemmUniversalIN4cute5tupleIJiiiiEEENS1_10collective13CollectiveMmaINS1_35MainloopSm100TmaUmmaWarpSpecializedILi8ELi2ELi4ENS5_IJNS4_1CILi2EEESB_NSA_ILi1EEEEEEEENS5_IJNSA_ILi128EEENSA_ILi256EEENSA_ILi64EEEEEENS_6half_tENS5_IJlSC_lEEESJ_SK_NS4_8TiledMMAINS4_8MMA_AtomIJNS4_26SM100_MMA_F16BF16_2x1SM_SSISJ_SJ_fLi128ELi256ELNS4_4UMMA5MajorE0ELSP_0ELNSO_7ScaleInE0ELSQ_0EEEEEENS4_6LayoutINS5_IJSC_SC_SC_EEENS5_IJNSA_ILi0EEESV_SV_EEEEENS5_IJNS4_10UnderscoreESY_SY_EEEEENS4_28SM100_TMA_2SM_LOAD_MULTICASTENS4_14ComposedLayoutINS4_7SwizzleILi3ELi4ELi3EEENS4_18smem_ptr_flag_bitsILi16EEENST_INS5_IJNSA_ILi8EEESH_EEENS5_IJSH_SC_EEEEEEEvNS4_8identityENS4_18SM100_TMA_2SM_LOADES1B_vS1C_EENS_8epilogue10collective18CollectiveEpilogueINS1F_23Sm100TmaWarpSpecializedILi4ELi2ELi32ELb1ELb0EEEJNS5_IJSH_SG_SH_EEENS5_IJNST_ISH_SC_EENST_INS5_IJNSA_ILi32EEESB_EEENS5_IJSC_SF_EEEEEEEESJ_SK_SJ_SK_NS1F_6fusion15FusionCallbacksIS1J_NS1R_17LinearCombinationISJ_fSJ_fLNS_15FloatRoundStyleE2EEES1K_S1Q_JEEENS4_5SM1004TMEM4LOAD26SM100_TMEM_LOAD_32dp32b32xENS4_13SM90_TMA_LOADENS12_INS13_ILi2ELi4ELi3EEES16_NST_INS5_IJS17_S1M_EEENS5_IJS1M_SC_EEEEEEENS4_39AutoVectorizingCopyWithAssumedAlignmentILi128EEENS4_14SM90_TMA_STOREES26_S28_S28_EEEvvEEEEvNT_6ParamsE)
        .other          _ZN7cutlass13device_kernelINS_4gemm6kernel13GemmUniversalIN4cute5tupleIJiiiiEEENS1_10collective13CollectiveMmaINS1_35MainloopSm100TmaUmmaWarpSpecializedILi8ELi2ELi4ENS5_IJNS4_1CILi2EEESB_NSA_ILi1EEEEEEEENS5_IJNSA_ILi128EEENSA_ILi256EEENSA_ILi64EEEEEENS_6half_tENS5_IJlSC_lEEESJ_SK_NS4_8TiledMMAINS4_8MMA_AtomIJNS4_26SM100_MMA_F16BF16_2x1SM_SSISJ_SJ_fLi128ELi256ELNS4_4UMMA5MajorE0ELSP_0ELNSO_7ScaleInE0ELSQ_0EEEEEENS4_6LayoutINS5_IJSC_SC_SC_EEENS5_IJNSA_ILi0EEESV_SV_EEEEENS5_IJNS4_10UnderscoreESY_SY_EEEEENS4_28SM100_TMA_2SM_LOAD_MULTICASTENS4_14ComposedLayoutINS4_7SwizzleILi3ELi4ELi3EEENS4_18smem_ptr_flag_bitsILi16EEENST_INS5_IJNSA_ILi8EEESH_EEENS5_IJSH_SC_EEEEEEEvNS4_8identityENS4_18SM100_TMA_2SM_LOADES1B_vS1C_EENS_8epilogue10collective18CollectiveEpilogueINS1F_23Sm100TmaWarpSpecializedILi4ELi2ELi32ELb1ELb0EEEJNS5_IJSH_SG_SH_EEENS5_IJNST_ISH_SC_EENST_INS5_IJNSA_ILi32EEESB_EEENS5_IJSC_SF_EEEEEEEESJ_SK_SJ_SK_NS1F_6fusion15FusionCallbacksIS1J_NS1R_17LinearCombinationISJ_fSJ_fLNS_15FloatRoundStyleE2EEES1K_S1Q_JEEENS4_5SM1004TMEM4LOAD26SM100_TMEM_LOAD_32dp32b32xENS4_13SM90_TMA_LOADENS12_INS13_ILi2ELi4ELi3EEES16_NST_INS5_IJS17_S1M_EEENS5_IJS1M_SC_EEEEEEENS4_39AutoVectorizingCopyWithAssumedAlignmentILi128EEENS4_14SM90_TMA_STOREES26_S28_S28_EEEvvEEEEvNT_6ParamsE,@"STO_CUDA_ENTRY STV_DEFAULT"
_ZN7cutlass13device_kernelINS_4gemm6kernel13GemmUniversalIN4cute5tupleIJiiiiEEENS1_10collective13CollectiveMmaINS1_35MainloopSm100TmaUmmaWarpSpecializedILi8ELi2ELi4ENS5_IJNS4_1CILi2EEESB_NSA_ILi1EEEEEEEENS5_IJNSA_ILi128EEENSA_ILi256EEENSA_ILi64EEEEEENS_6half_tENS5_IJlSC_lEEESJ_SK_NS4_8TiledMMAINS4_8MMA_AtomIJNS4_26SM100_MMA_F16BF16_2x1SM_SSISJ_SJ_fLi128ELi256ELNS4_4UMMA5MajorE0ELSP_0ELNSO_7ScaleInE0ELSQ_0EEEEEENS4_6LayoutINS5_IJSC_SC_SC_EEENS5_IJNSA_ILi0EEESV_SV_EEEEENS5_IJNS4_10UnderscoreESY_SY_EEEEENS4_28SM100_TMA_2SM_LOAD_MULTICASTENS4_14ComposedLayoutINS4_7SwizzleILi3ELi4ELi3EEENS4_18smem_ptr_flag_bitsILi16EEENST_INS5_IJNSA_ILi8EEESH_EEENS5_IJSH_SC_EEEEEEEvNS4_8identityENS4_18SM100_TMA_2SM_LOADES1B_vS1C_EENS_8epilogue10collective18CollectiveEpilogueINS1F_23Sm100TmaWarpSpecializedILi4ELi2ELi32ELb1ELb0EEEJNS5_IJSH_SG_SH_EEENS5_IJNST_ISH_SC_EENST_INS5_IJNSA_ILi32EEESB_EEENS5_IJSC_SF_EEEEEEEESJ_SK_SJ_SK_NS1F_6fusion15FusionCallbacksIS1J_NS1R_17LinearCombinationISJ_fSJ_fLNS_15FloatRoundStyleE2EEES1K_S1Q_JEEENS4_5SM1004TMEM4LOAD26SM100_TMEM_LOAD_32dp32b32xENS4_13SM90_TMA_LOADENS12_INS13_ILi2ELi4ELi3EEES16_NST_INS5_IJS17_S1M_EEENS5_IJS1M_SC_EEEEEEENS4_39AutoVectorizingCopyWithAssumedAlignmentILi128EEENS4_14SM90_TMA_STOREES26_S28_S28_EEEvvEEEEvNT_6ParamsE:
[----:B------:R-:W1:Y:S01]  /*0000*/  LDC R1, c[0x0][0x37c] ;  /* 0x0000df00ff017b82 */ /* 0x000e620000000800 */
[----:B------:R-:W2:Y:S01]  /*0010*/  S2R R95, SR_TID.X ;  /* 0x00000000005f7919 */ /* 0x000ea20000002100 */
[----:B------:R-:W3:Y:S06]  /*0020*/  LDCU.64 UR8, c[0x0][0x890] ;  /* 0x00011200ff0877ac */ /* 0x000eec0008000a00 */
[----:B------:R-:W4:Y:S01]  /*0030*/  S2UR UR4, SR_CgaCtaId ;  /* 0x00000000000479c3 */ /* 0x000f220000008800 */
[----:B------:R-:W-:Y:S02]  /*0040*/  PRMT R80, RZ, 0x7610, R80 ;  /* 0x00007610ff507816 */ /* 0x000fe40000000050 */
[----:B------:R-:W-:Y:S01]  /*0050*/  ELECT P1, URZ, PT ;  /* 0x0000000000ff782f */ /* 0x000fe20003820000 */
[----:B---3--:R-:W-:-:S04]  /*0060*/  UISETP.NE.U32.AND UP0, UPT, UR8, URZ, UPT ;  /* 0x000000ff0800728c */ /* 0x008fc8000bf05070 */
[----:B------:R-:W-:Y:S02]  /*0070*/  UISETP.NE.AND.EX UP0, UPT, UR9, URZ, UPT, UP0 ;  /* 0x000000ff0900728c */ /* 0x000fe4000bf05300 */
[----:B----4-:R-:W-:Y:S02]  /*0080*/  ULOP3.LUT UR47, UR4, 0x1, URZ, 0xc0, !UPT ;  /* 0x00000001042f7892 */ /* 0x010fe4000f8ec0ff */
[----:B------:R-:W-:Y:S01]  /*0090*/  ULOP3.LUT UR46, UR4, 0x1, URZ, 0x3c, !UPT ;  /* 0x00000001042e7892 */ /* 0x000fe2000f8e3cff */
[----:B--2---:R-:W-:-:S05]  /*00a0*/  SHF.R.U32.HI R81, RZ, 0x5, R95 ;  /* 0x00000005ff517819 */ /* 0x004fca000001165f */
[----:B------:R-:W2:Y:S02]  /*00b0*/  SHFL.IDX PT, R0, R81, RZ, 0x1f ;  /* 0x00001fff51007589 */ /* 0x000ea400000e0000 */
[----:B--2---:R-:W-:Y:S01]  /*00c0*/  R2UR UR13, R0 ;  /* 0x00000000000d72ca */ /* 0x004fe200000e0000 */
[----:B-1----:R-:W-:-:S14]  /*00d0*/  BRA.U UP0, `(.L_x_0) ;  /* 0x0000000100307547 */ /* 0x002fdc000b800000 */
[----:B------:R-:W1:Y:S02]  /*00e0*/  LDCU.64 UR4, c[0x0][0x888] ;  /* 0x00011100ff0477ac */ /* 0x000e640008000a00 */
[----:B-1----:R-:W-:-:S04]  /*00f0*/  UISETP.NE.U32.AND UP0, UPT, UR4, URZ, UPT ;  /* 0x000000ff0400728c */ /* 0x002fc8000bf05070 */
[----:B------:R-:W-:-:S09]  /*0100*/  UISETP.NE.AND.EX UP0, UPT, UR5, URZ, UPT, UP0 ;  /* 0x000000ff0500728c */ /* 0x000fd2000bf05300 */
[----:B------:R-:W-:Y:S05]  /*0110*/  BRA.U !UP0, `(.L_x_1) ;  /* 0x0000000108147547 */ /* 0x000fea000b800000 */
[----:B------:R-:W1:Y:S01]  /*0120*/  LDC.64 R2, c[0x0][0x888] ;  /* 0x00022200ff027b82 */ /* 0x000e620000000a00 */
[----:B------:R-:W1:Y:S02]  /*0130*/  LDCU.64 UR4, c[0x0][0x358] ;  /* 0x00006b00ff0477ac */ /* 0x000e640008000a00 */
[----:B-1----:R1:W5:Y:S01]  /*0140*/  LDG.E R41, desc[UR4][R2.64] ;  /* 0x0000000402297981 */ /* 0x002362000c1e1900 */
[----:B------:R-:W-:Y:S01]  /*0150*/  HFMA2 R80, -RZ, RZ, 0, 5.9604644775390625e-08 ;  /* 0x00000001ff507431 */ /* 0x000fe200000001ff */
[----:B------:R-:W-:Y:S05]  /*0160*/  BRA `(.L_x_0) ;  /* 0x00000000000c7947 */ /* 0x000fea0003800000 */
.L_x_1:
[----:B------:R-:W1:Y:S01]  /*0170*/  LDCU UR4, c[0x0][0x880] ;  /* 0x00011000ff0477ac */ /* 0x000e620008000800 */
[----:B------:R-:W-:Y:S01]  /*0180*/  HFMA2 R80, -RZ, RZ, 0, 5.9604644775390625e-08 ;  /* 0x00000001ff507431 */ /* 0x000fe200000001ff */
[----:B-1----:R-:W-:-:S07]  /*0190*/  MOV R41, UR4 ;  /* 0x0000000400297c02 */ /* 0x002fce0008000f00 */
.L_x_0:
[----:B------:R-:W2:Y:S02]  /*01a0*/  LDCU.64 UR4, c[0x0][0x8b0] ;  /* 0x00011600ff0477ac */ /* 0x000ea40008000a00 */
[----:B--2---:R-:W-:-:S04]  /*01b0*/  UISETP.NE.U32.AND UP0, UPT, UR4, URZ, UPT ;  /* 0x000000ff0400728c */ /* 0x004fc8000bf05070 */
[----:B------:R-:W-:-:S09]  /*01c0*/  UISETP.NE.AND.EX UP0, UPT, UR5, URZ, UPT, UP0 ;  /* 0x000000ff0500728c */ /* 0x000fd2000bf05300 */
[----:B------:R-:W-:Y:S05]  /*01d0*/  BRA.U UP0, `(.L_x_2) ;  /* 0x0000000100287547 */ /* 0x000fea000b800000 */
[----:B------:R-:W2:Y:S02]  /*01e0*/  LDCU.64 UR4, c[0x0][0x8a8] ;  /* 0x00011500ff0477ac */ /* 0x000ea40008000a00 */
[----:B--2---:R-:W-:-:S04]  /*01f0*/  UISETP.NE.U32.AND UP0, UPT, UR4, URZ, UPT ;  /* 0x000000ff0400728c */ /* 0x004fc8000bf05070 */
[----:B------:R-:W-:-:S09]  /*0200*/  UISETP.NE.AND.EX UP0, UPT, UR5, URZ, UPT, UP0 ;  /* 0x000000ff0500728c */ /* 0x000fd2000bf05300 */
[----:B------:R-:W-:Y:S05]  /*0210*/  BRA.U !UP0, `(.L_x_3) ;  /* 0x0000000108107547 */ /* 0x000fea000b800000 */
[----:B------:R-:W2:Y:S01]  /*0220*/  LDC.64 R38, c[0x0][0x8a8] ;  /* 0x00022a00ff267b82 */ /* 0x000ea20000000a00 */
[----:B------:R-:W2:Y:S02]  /*0230*/  LDCU.64 UR4, c[0x0][0x358] ;  /* 0x00006b00ff0477ac */ /* 0x000ea40008000a00 */
[----:B--2---:R2:W5:Y:S01]  /*0240*/  LDG.E R38, desc[UR4][R38.64] ;  /* 0x0000000426267981 */ /* 0x004562000c1e1900 */
[----:B------:R-:W-:Y:S05]  /*0250*/  BRA `(.L_x_2) ;  /* 0x0000000000087947 */ /* 0x000fea0003800000 */
.L_x_3:
[----:B------:R-:W2:Y:S02]  /*0260*/  LDCU UR4, c[0x0][0x8a0] ;  /* 0x00011400ff0477ac */ /* 0x000ea40008000800 */
[----:B--2---:R-:W-:Y:S02]  /*0270*/  MOV R38, UR4 ;  /* 0x0000000400267c02 */ /* 0x004fe40008000f00 */
.L_x_2:
[----:B------:R-:W-:Y:S01]  /*0280*/  IMAD.U32 R0, RZ, RZ, UR13 ;  /* 0x0000000dff007e24 */ /* 0x000fe2000f8e00ff */
[----:B------:R-:W-:Y:S04]  /*0290*/  BSSY.RECONVERGENT B0, `(.L_x_4) ;  /* 0x000000c000007945 */ /* 0x000fe80003800200 */
[C---:B------:R-:W-:Y:S02]  /*02a0*/  ISETP.NE.OR P2, PT, R0.reuse, 0x1, !P1 ;  /* 0x000000010000780c */ /* 0x040fe40004f45670 */
[----:B------:R-:W-:-:S11]  /*02b0*/  ISETP.NE.OR P0, PT, R0, 0x3, !P1 ;  /* 0x000000030000780c */ /* 0x000fd60004f05670 */
[----:B------:R-:W-:Y:S05]  /*02c0*/  @P2 BRA `(.L_x_5) ;  /* 0x0000000000202947 */ /* 0x000fea0003800000 */
[----:B------:R-:W3:Y:S02]  /*02d0*/  LDCU.64 UR4, c[0x0][0x348] ;  /* 0x00006900ff0477ac */ /* 0x000ee40008000a00 */
[----:B---3--:R-:W-:Y:S02]  /*02e0*/  UIADD3 UR6, UP1, UPT, UR4, 0x80, URZ ;  /* 0x0000008004067890 */ /* 0x008fe4000ff3e0ff */
[----:B------:R-:W-:Y:S02]  /*02f0*/  UIADD3 UR4, UP0, UPT, UR4, 0x180, URZ ;  /* 0x0000018004047890 */ /* 0x000fe4000ff1e0ff */
[----:B------:R-:W-:Y:S02]  /*0300*/  UIADD3.X UR7, UPT, UPT, URZ, UR5, URZ, UP1, !UPT ;  /* 0x00000005ff077290 */ /* 0x000fe40008ffe4ff */
[----:B------:R-:W-:-:S07]  /*0310*/  UIADD3.X UR5, UPT, UPT, URZ, UR5, URZ, UP0, !UPT ;  /* 0x00000005ff057290 */ /* 0x000fce00087fe4ff */
[----:B------:R3:W-:Y:S02]  /*0320*/  UTMACCTL.PF [UR6] ;  /* 0x00000000060079b9 */ /* 0x0007e40008040000 */
[----:B------:R3:W-:Y:S02]  /*0330*/  UTMACCTL.PF [UR4] ;  /* 0x00000000040079b9 */ /* 0x0007e40008040000 */
[----:B---3--:R-:W-:Y:S01]  /*0340*/  NOP ;  /* 0x0000000000007918 */ /* 0x008fe20000000000 */
.L_x_5:
[----:B------:R-:W-:Y:S05]  /*0350*/  BSYNC.RECONVERGENT B0 ;  /* 0x0000000000007941 */ /* 0x000fea0003800200 */
.L_x_4:
[----:B------:R-:W-:Y:S04]  /*0360*/  BSSY.RECONVERGENT B0, `(.L_x_6) ;  /* 0x000000a000007945 */ /* 0x000fe80003800200 */
        /* <DEDUP_REMOVED lines=9> */
.L_x_7:
[----:B------:R-:W-:Y:S05]  /*0400*/  BSYNC.RECONVERGENT B0 ;  /* 0x0000000000007941 */ /* 0x000fea0003800200 */
.L_x_6:
[----:B------:R-:W3:Y:S01]  /*0410*/  LDCU.64 UR4, c[0x0][0x888] ;  /* 0x00011100ff0477ac */ /* 0x000ee20008000a00 */
[----:B------:R-:W-:Y:S02]  /*0420*/  UISETP.EQ.U32.AND UP1, UPT, UR8, URZ, UPT ;  /* 0x000000ff0800728c */ /* 0x000fe4000bf22070 */
[----:B------:R-:W-:Y:S02]  /*0430*/  UPLOP3.LUT UP3, UPT, UPT, UPT, UPT, 0x80, 0x8 ;  /* 0x000000000008789c */ /* 0x000fe40003f6f070 */
[----:B---3--:R-:W-:-:S04]  /*0440*/  UISETP.NE.U32.AND UP0, UPT, UR4, URZ, UPT ;  /* 0x000000ff0400728c */ /* 0x008fc8000bf05070 */
[----:B------:R-:W-:-:S04]  /*0450*/  UISETP.NE.AND.EX UP0, UPT, UR5, URZ, UPT, UP0 ;  /* 0x000000ff0500728c */ /* 0x000fc8000bf05300 */
[----:B------:R-:W-:-:S04]  /*0460*/  UISETP.EQ.OR.EX UP2, UPT, UR9, URZ, !UP0, UP1 ;  /* 0x000000ff0900728c */ /* 0x000fc8000c742710 */
[----:B------:R-:W-:-:S06]  /*0470*/  UP2UR UR4, UPR, URZ, 0x4 ;  /* 0x00000004ff047883 */ /* 0x000fcc0008000000 */
[----:B------:R-:W-:Y:S01]  /*0480*/  MOV R84, UR4 ;  /* 0x0000000400547c02 */ /* 0x000fe20008000f00 */
[----:B------:R-:W-:Y:S06]  /*0490*/  BRA.U !UP2, `(.L_x_8) ;  /* 0x000000010a207547 */ /* 0x000fec000b800000 */
[----:B------:R-:W-:Y:S01]  /*04a0*/  UISETP.NE.U32.AND UP1, UPT, UR8, URZ, UPT ;  /* 0x000000ff0800728c */ /* 0x000fe2000bf25070 */
[----:B-----5:R-:W-:Y:S01]  /*04b0*/  FSETP.NEU.AND P0, PT, R41, RZ, PT ;  /* 0x000000ff2900720b */ /* 0x020fe20003f0d000 */
[----:B------:R-:W-:Y:S02]  /*04c0*/  USEL UR4, URZ, 0xffffffff, UP0 ;  /* 0xffffffffff047887 */ /* 0x000fe40008000000 */
[----:B------:R-:W-:-:S10]  /*04d0*/  UISETP.NE.AND.EX UP1, UPT, UR9, URZ, UPT, UP1 ;  /* 0x000000ff0900728c */ /* 0x000fd4000bf25310 */
[----:B------:R-:W-:Y:S01]  /*04e0*/  VOTEU.ANY UP0, P0 ;  /* 0x0000000000ff7886 */ /* 0x000fe20000000100 */
[----:B------:R-:W-:-:S04]  /*04f0*/  @!UP1 USEL UR4, URZ, 0xffffffff, UP0 ;  /* 0xffffffffff049887 */ /* 0x000fc80008000000 */
[----:B------:R-:W-:-:S04]  /*0500*/  ULOP3.LUT UR4, UR4, 0x1, URZ, 0xc0, !UPT ;  /* 0x0000000104047892 */ /* 0x000fc8000f8ec0ff */
[----:B------:R-:W-:-:S11]  /*0510*/  UISETP.NE.U32.AND UP3, UPT, UR4, 0x1, UPT ;  /* 0x000000010400788c */ /* 0x000fd6000bf65070 */
.L_x_8:
[----:B------:R-:W3:Y:S01]  /*0520*/  SHFL.IDX PT, R0, R81, RZ, 0x1f ;  /* 0x00001fff51007589 */ /* 0x000ee200000e0000 */
[----:B------:R-:W-:-:S04]  /*0530*/  UISETP.NE.AND UP0, UPT, UR13, 0x2, UPT ;  /* 0x000000020d00788c */ /* 0x000fc8000bf05270 */
[----:B------:R-:W-:Y:S02]  /*0540*/  UISETP.EQ.AND UP1, UPT, UR47, URZ, !UP0 ;  /* 0x000000ff2f00728c */ /* 0x000fe4000c722270 */
[----:B------:R-:W-:-:S04]  /*0550*/  USEL UR53, URZ, 0x1, UP0 ;  /* 0x00000001ff357887 */ /* 0x000fc80008000000 */
[----:B------:R-:W-:Y:S02]  /*0560*/  PLOP3.LUT P3, PT, P1, PT, UP1, 0x80, 0x8 ;  /* 0x000000000008781c */ /* 0x000fe40000f6f018 */
[----:B---3--:R-:W-:-:S13]  /*0570*/  ISETP.NE.AND P0, PT, R0, RZ, PT ;  /* 0x000000ff0000720c */ /* 0x008fda0003f05270 */
[----:B------:R-:W-:Y:S05]  /*0580*/  @P0 BRA `(.L_x_9) ;  /* 0x0000000000780947 */ /* 0x000fea0003800000 */
[----:B------:R-:W3:Y:S01]  /*0590*/  S2UR UR5, SR_CgaCtaId ;  /* 0x00000000000579c3 */ /* 0x000ee20000008800 */
[----:B------:R-:W-:Y:S01]  /*05a0*/  UMOV UR4, 0x400 ;  /* 0x0000040000047882 */ /* 0x000fe20000000000 */
[----:B------:R-:W-:Y:S01]  /*05b0*/  UMOV UR8, 0x1 ;  /* 0x0000000100087882 */ /* 0x000fe20000000000 */
[----:B------:R-:W-:Y:S01]  /*05c0*/  UMOV UR6, 0x2 ;  /* 0x0000000200067882 */ /* 0x000fe20000000000 */
[----:B------:R-:W-:-:S04]  /*05d0*/  UIADD3 UR8, UPT, UPT, -UR8, 0x100000, URZ ;  /* 0x0010000008087890 */ /* 0x000fc8000fffe1ff */
[----:B------:R-:W-:Y:S02]  /*05e0*/  USHF.L.U32 UR9, UR8, 0xb, URZ ;  /* 0x0000000b08097899 */ /* 0x000fe400080006ff */
[----:B------:R-:W-:Y:S02]  /*05f0*/  USHF.L.U32 UR8, UR8, 0x1, URZ ;  /* 0x0000000108087899 */ /* 0x000fe400080006ff */
[----:B------:R-:W-:-:S04]  /*0600*/  UIADD3 UR6, UPT, UPT, -UR6, 0x100000, URZ ;  /* 0x0010000006067890 */ /* 0x000fc8000fffe1ff */
[----:B------:R-:W-:Y:S02]  /*0610*/  USHF.L.U32 UR7, UR6, 0xb, URZ ;  /* 0x0000000b06077899 */ /* 0x000fe400080006ff */
[----:B------:R-:W-:Y:S01]  /*0620*/  USHF.L.U32 UR6, UR6, 0x1, URZ ;  /* 0x0000000106067899 */ /* 0x000fe200080006ff */
[----:B------:R-:W-:Y:S01]  /*0630*/  ELECT P0, URZ, PT ;  /* 0x0000000000ff782f */ /* 0x000fe20003800000 */
[----:B---3--:R-:W-:Y:S01]  /*0640*/  ULEA UR4, UR5, UR4, 0x18 ;  /* 0x0000000405047291 */ /* 0x008fe2000f8ec0ff */
[----:B------:R-:W3:Y:S11]  /*0650*/  FENCE.VIEW.ASYNC.S ;  /* 0x00000000000073c6 */ /* 0x000ef60000000000 */
[----:B---3--:R3:W4:Y:S01]  /*0660*/  SYNCS.EXCH.64 URZ, [UR4], UR8 ;  /* 0x0000000804ff75b2 */ /* 0x0087220008000100 */
[----:B------:R3:W1:Y:S01]  /*0670*/  SYNCS.EXCH.64 URZ, [UR4+0x40], UR6 ;  /* 0x0000400604ff75b2 */ /* 0x0006620008000100 */
        /* <DEDUP_REMOVED lines=13> */
[----:B------:R3:W1:Y:S02]  /*0750*/  SYNCS.EXCH.64 URZ, [UR4+0x78], UR6 ;  /* 0x0000780604ff75b2 */ /* 0x0006640008000100 */
[----:B---3--:R-:W-:Y:S01]  /*0760*/  NOP ;  /* 0x0000000000007918 */ /* 0x008fe20000000000 */
.L_x_9:
[----:B------:R-:W3:Y:S01]  /*0770*/  SHFL.IDX PT, R0, R81, RZ, 0x1f ;  /* 0x00001fff51007589 */ /* 0x000ee200000e0000 */
[----:B------:R-:W-:Y:S01]  /*0780*/  NOP ;  /* 0x0000000000007918 */ /* 0x000fe20000000000 */
[----:B---3--:R-:W-:-:S13]  /*0790*/  ISETP.NE.AND P0, PT, R0, 0x1, PT ;  /* 0x000000010000780c */ /* 0x008fda0003f05270 */
        /* <DEDUP_REMOVED lines=14> */
[----:B---3--:R3:W1:Y:S01]  /*0880*/  SYNCS.EXCH.64 URZ, [UR4+0x80], UR8 ;  /* 0x0000800804ff75b2 */ /* 0x0086620008000100 */
[----:B------:R3:W1:Y:S01]  /*0890*/  SYNCS.EXCH.64 URZ, [UR4+0xa0], UR6 ;  /* 0x0000a00604ff75b2 */ /* 0x0006620008000100 */
[----:B------:R3:W1:Y:S01]  /*08a0*/  SYNCS.EXCH.64 URZ, [UR4+0x88], UR8 ;  /* 0x0000880804ff75b2 */ /* 0x0006620008000100 */
[----:B------:R3:W1:Y:S01]  /*08b0*/  SYNCS.EXCH.64 URZ, [UR4+0xa8], UR6 ;  /* 0x0000a80604ff75b2 */ /* 0x0006620008000100 */
[----:B------:R3:W1:Y:S01]  /*08c0*/  SYNCS.EXCH.64 URZ, [UR4+0x90], UR8 ;  /* 0x0000900804ff75b2 */ /* 0x0006620008000100 */
[----:B------:R3:W1:Y:S01]  /*08d0*/  SYNCS.EXCH.64 URZ, [UR4+0xb0], UR6 ;  /* 0x0000b00604ff75b2 */ /* 0x0006620008000100 */
[----:B------:R3:W1:Y:S01]  /*08e0*/  SYNCS.EXCH.64 URZ, [UR4+0x98], UR8 ;  /* 0x0000980804ff75b2 */ /* 0x0006620008000100 */
[----:B------:R3:W1:Y:S01]  /*08f0*/  SYNCS.EXCH.64 URZ, [UR4+0xb8], UR6 ;  /* 0x0000b80604ff75b2 */ /* 0x0006620008000100 */
[----:B------:R-:W-:Y:S01]  /*0900*/  NOP ;  /* 0x0000000000007918 */ /* 0x000fe20000000000 */
.L_x_10:
[----:B------:R-:W2:Y:S01]  /*0910*/  SHFL.IDX PT, R0, R81, RZ, 0x1f ;  /* 0x00001fff51007589 */ /* 0x000ea200000e0000 */
[----:B------:R-:W-:Y:S01]  /*0920*/  NOP ;  /* 0x0000000000007918 */ /* 0x000fe20000000000 */
[----:B--2---:R-:W-:-:S13]  /*0930*/  ISETP.NE.AND P0, PT, R0, 0x3, PT ;  /* 0x000000030000780c */ /* 0x004fda0003f05270 */
[----:B------:R-:W-:Y:S05]  /*0940*/  @P0 BRA `(.L_x_11) ;  /* 0x0000000000300947 */ /* 0x000fea0003800000 */
[----:B---3--:R-:W2:Y:S01]  /*0950*/  S2UR UR6, SR_CgaCtaId ;  /* 0x00000000000679c3 */ /* 0x008ea20000008800 */
[----:B------:R-:W-:Y:S01]  /*0960*/  UMOV UR4, 0x400 ;  /* 0x0000040000047882 */ /* 0x000fe20000000000 */
[----:B------:R-:W-:Y:S01]  /*0970*/  UMOV UR5, 0x20 ;  /* 0x0000002000057882 */ /* 0x000fe20000000000 */
[----:B------:R-:W-:Y:S01]  /*0980*/  ELECT P0, URZ, PT ;  /* 0x0000000000ff782f */ /* 0x000fe20003800000 */
[----:B--2---:R-:W-:Y:S02]  /*0990*/  ULEA UR6, UR6, UR4, 0x18 ;  /* 0x0000000406067291 */ /* 0x004fe4000f8ec0ff */
[----:B------:R-:W-:-:S04]  /*09a0*/  UIADD3 UR4, UPT, UPT, -UR5, 0x100000, URZ ;  /* 0x0010000005047890 */ /* 0x000fc8000fffe1ff */
[----:B------:R-:W-:Y:S02]  /*09b0*/  USHF.L.U32 UR5, UR4, 0xb, URZ ;  /* 0x0000000b04057899 */ /* 0x000fe400080006ff */
[----:B------:R-:W-:Y:S01]  /*09c0*/  USHF.L.U32 UR4, UR4, 0x1, URZ ;  /* 0x0000000104047899 */ /* 0x000fe200080006ff */
[----:B------:R-:W2:Y:S11]  /*09d0*/  FENCE.VIEW.ASYNC.S ;  /* 0x00000000000073c6 */ /* 0x000eb60000000000 */
[----:B--2---:R2:W3:Y:S01]  /*09e0*/  SYNCS.EXCH.64 URZ, [UR6+0xc0], UR4 ;  /* 0x0000c00406ff75b2 */ /* 0x0044e20008000100 */
[----:B------:R2:W1:Y:S01]  /*09f0*/  SYNCS.EXCH.64 URZ, [UR6+0xc8], UR4 ;  /* 0x0000c80406ff75b2 */ /* 0x0004620008000100 */
[----:B------:R-:W-:Y:S01]  /*0a00*/  NOP ;  /* 0x0000000000007918 */ /* 0x000fe20000000000 */
.L_x_11:
[----:B------:R-:W4:Y:S01]  /*0a10*/  SHFL.IDX PT, R0, R81, RZ, 0x1f ;  /* 0x00001fff51007589 */ /* 0x000f2200000e0000 */
[----:B------:R-:W-:Y:S01]  /*0a20*/  NOP ;  /* 0x0000000000007918 */ /* 0x000fe20000000000 */
[----:B----4-:R-:W-:-:S13]  /*0a30*/  ISETP.NE.AND P0, PT, R0, 0x4, PT ;  /* 0x000000040000780c */ /* 0x010fda0003f05270 */
[----:B------:R-:W-:Y:S05]  /*0a40*/  @P0 BRA `(.L_x_12) ;  /* 0x00000000004c0947 */ /* 0x000fea0003800000 */
[----:B--2---:R-:W2:Y:S01]  /*0a50*/  S2UR UR5, SR_CgaCtaId ;  /* 0x00000000000579c3 */ /* 0x004ea20000008800 */
[----:B---3--:R-:W-:Y:S01]  /*0a60*/  UMOV UR4, 0x3a0 ;  /* 0x000003a000047882 */ /* 0x008fe20000000000 */
[----:B------:R-:W-:Y:S01]  /*0a70*/  UMOV UR6, 0x400 ;  /* 0x0000040000067882 */ /* 0x000fe20000000000 */
[----:B------:R-:W-:Y:S01]  /*0a80*/  USEL UR4, UR4, 0x320, UP3 ;  /* 0x0000032004047887 */ /* 0x000fe20009800000 */
[----:B------:R-:W-:Y:S01]  /*0a90*/  UMOV UR8, 0x1 ;  /* 0x0000000100087882 */ /* 0x000fe20000000000 */
[----:B------:R-:W-:Y:S01]  /*0aa0*/  ELECT P0, URZ, PT ;  /* 0x0000000000ff782f */ /* 0x000fe20003800000 */
[----:B------:R-:W-:-:S04]  /*0ab0*/  UIADD3 UR8, UPT, UPT, -UR8, 0x100000, URZ ;  /* 0x0010000008087890 */ /* 0x000fc8000fffe1ff */
[----:B------:R-:W-:Y:S02]  /*0ac0*/  USHF.L.U32 UR9, UR8, 0xb, URZ ;  /* 0x0000000b08097899 */ /* 0x000fe400080006ff */
[----:B------:R-:W-:Y:S02]  /*0ad0*/  USHF.L.U32 UR8, UR8, 0x1, URZ ;  /* 0x0000000108087899 */ /* 0x000fe400080006ff */
[----:B--2---:R-:W-:Y:S02]  /*0ae0*/  ULEA UR6, UR5, UR6, 0x18 ;  /* 0x0000000605067291 */ /* 0x004fe4000f8ec0ff */
[----:B------:R-:W-:-:S04]  /*0af0*/  UIADD3 UR4, UPT, UPT, -UR4, 0x100000, URZ ;  /* 0x0010000004047890 */ /* 0x000fc8000fffe1ff */
[----:B------:R-:W-:Y:S02]  /*0b00*/  USHF.L.U32 UR5, UR4, 0xb, URZ ;  /* 0x0000000b04057899 */ /* 0x000fe400080006ff */
[----:B------:R-:W-:Y:S01]  /*0b10*/  USHF.L.U32 UR4, UR4, 0x1, URZ ;  /* 0x0000000104047899 */ /* 0x000fe200080006ff */
[----:B------:R-:W2:Y:S03]  /*0b20*/  FENCE.VIEW.ASYNC.S ;  /* 0x00000000000073c6 */ /* 0x000ea60000000000 */
[----:B--2---:R4:W2:Y:S08]  /*0b30*/  SYNCS.EXCH.64 URZ, [UR6+0xd0], UR8 ;  /* 0x0000d00806ff75b2 */ /* 0x0048b00008000100 */
[----:B------:R4:W3:Y:S01]  /*0b40*/  SYNCS.EXCH.64 URZ, [UR6+0xe0], UR4 ;  /* 0x0000e00406ff75b2 */ /* 0x0008e20008000100 */
[----:B------:R4:W1:Y:S01]  /*0b50*/  SYNCS.EXCH.64 URZ, [UR6+0xd8], UR8 ;  /* 0x0000d80806ff75b2 */ /* 0x0008620008000100 */
[----:B------:R4:W1:Y:S02]  /*0b60*/  SYNCS.EXCH.64 URZ, [UR6+0xe8], UR4 ;  /* 0x0000e80406ff75b2 */ /* 0x0008640008000100 */
[----:B----4-:R-:W-:Y:S01]  /*0b70*/  NOP ;  /* 0x0000000000007918 */ /* 0x010fe20000000000 */
.L_x_12:
[----:B------:R-:W4:Y:S01]  /*0b80*/  SHFL.IDX PT, R0, R81, RZ, 0x1f ;  /* 0x00001fff51007589 */ /* 0x000f2200000e0000 */
[----:B------:R-:W-:Y:S01]  /*0b90*/  NOP ;  /* 0x0000000000007918 */ /* 0x000fe20000000000 */
[----:B----4-:R-:W-:-:S13]  /*0ba0*/  ISETP.NE.AND P0, PT, R0, 0x5, PT ;  /* 0x000000050000780c */ /* 0x010fda0003f05270 */
[----:B------:R-:W-:Y:S05]  /*0bb0*/  @P0 BRA `(.L_x_13) ;  /* 0x0000000000580947 */ /* 0x000fea0003800000 */
[----:B--2---:R-:W2:Y:S01]  /*0bc0*/  S2UR UR5, SR_CgaCtaId ;  /* 0x00000000000579c3 */ /* 0x004ea20000008800 */
[----:B---3--:R-:W-:Y:S01]  /*0bd0*/  UMOV UR4, 0x400 ;  /* 0x0000040000047882 */ /* 0x008fe20000000000 */
        /* <DEDUP_REMOVED lines=9> */
[----:B--2---:R-:W-:Y:S01]  /*0c70*/  ULEA UR4, UR5, UR4, 0x18 ;  /* 0x0000000405047291 */ /* 0x004fe2000f8ec0ff */
[----:B------:R-:W2:Y:S11]  /*0c80*/  FENCE.VIEW.ASYNC.S ;  /* 0x00000000000073c6 */ /* 0x000eb60000000000 */
[----:B--2---:R4:W2:Y:S01]  /*0c90*/  SYNCS.EXCH.64 URZ, [UR4+0xf0], UR6 ;  /* 0x0000f00604ff75b2 */ /* 0x0048a20008000100 */
[----:B------:R4:W3:Y:S01]  /*0ca0*/  SYNCS.EXCH.64 URZ, [UR4+0x110], UR8 ;  /* 0x0001100804ff75b2 */ /* 0x0008e20008000100 */
[----:B------:R4:W1:Y:S01]  /*0cb0*/  SYNCS.EXCH.64 URZ, [UR4+0xf8], UR6 ;  /* 0x0000f80604ff75b2 */ /* 0x0008620008000100 */
[----:B------:R4:W1:Y:S01]  /*0cc0*/  SYNCS.EXCH.64 URZ, [UR4+0x118], UR8 ;  /* 0x0001180804ff75b2 */ /* 0x0008620008000100 */
[----:B------:R4:W1:Y:S01]  /*0cd0*/  SYNCS.EXCH.64 URZ, [UR4+0x100], UR6 ;  /* 0x0001000604ff75b2 */ /* 0x0008620008000100 */
[----:B------:R4:W1:Y:S01]  /*0ce0*/  SYNCS.EXCH.64 URZ, [UR4+0x120], UR8 ;  /* 0x0001200804ff75b2 */ /* 0x0008620008000100 */
[----:B------:R4:W1:Y:S01]  /*0cf0*/  SYNCS.EXCH.64 URZ, [UR4+0x108], UR6 ;  /* 0x0001080604ff75b2 */ /* 0x0008620008000100 */
[----:B------:R4:W1:Y:S02]  /*0d00*/  SYNCS.EXCH.64 URZ, [UR4+0x128], UR8 ;  /* 0x0001280804ff75b2 */ /* 0x0008640008000100 */
[----:B----4-:R-:W-:Y:S01]  /*0d10*/  NOP ;  /* 0x0000000000007918 */ /* 0x010fe20000000000 */
.L_x_13:
[----:B------:R-:W4:Y:S01]  /*0d20*/  SHFL.IDX PT, R0, R81, RZ, 0x1f ;  /* 0x00001fff51007589 */ /* 0x000f2200000e0000 */
[----:B------:R-:W-:Y:S01]  /*0d30*/  ISETP.NE.OR P1, PT, RZ, UR13, !P1 ;  /* 0x0000000dff007c0c */ /* 0x000fe2000cf25670 */
[----:B------:R-:W-:Y:S01]  /*0d40*/  NOP ;  /* 0x0000000000007918 */ /* 0x000fe20000000000 */
[----:B----4-:R-:W-:-:S13]  /*0d50*/  ISETP.NE.AND P0, PT, R0, 0x3, PT ;  /* 0x000000030000780c */ /* 0x010fda0003f05270 */
[----:B------:R-:W-:Y:S05]  /*0d60*/  @P0 BRA `(.L_x_14) ;  /* 0x0000000000380947 */ /* 0x000fea0003800000 */
[----:B--2---:R-:W2:Y:S01]  /*0d70*/  S2UR UR5, SR_CgaCtaId ;  /* 0x00000000000579c3 */ /* 0x004ea20000008800 */
[----:B---3--:R-:W-:Y:S01]  /*0d80*/  UMOV UR4, 0x400 ;  /* 0x0000040000047882 */ /* 0x008fe20000000000 */
[----:B------:R-:W-:Y:S01]  /*0d90*/  UMOV UR6, 0x20 ;  /* 0x0000002000067882 */ /* 0x000fe20000000000 */
[----:B------:R-:W-:Y:S01]  /*0da0*/  ELECT P0, URZ, PT ;  /* 0x0000000000ff782f */ /* 0x000fe20003800000 */
[----:B------:R-:W-:-:S04]  /*0db0*/  UIADD3 UR6, UPT, UPT, -UR6, 0x100000, URZ ;  /* 0x0010000006067890 */ /* 0x000fc8000fffe1ff */
[----:B------:R-:W-:Y:S02]  /*0dc0*/  USHF.L.U32 UR7, UR6, 0xb, URZ ;  /* 0x0000000b06077899 */ /* 0x000fe400080006ff */
[----:B------:R-:W-:Y:S02]  /*0dd0*/  USHF.L.U32 UR6, UR6, 0x1, URZ ;  /* 0x0000000106067899 */ /* 0x000fe400080006ff */
[----:B--2---:R-:W-:Y:S01]  /*0de0*/  ULEA UR4, UR5, UR4, 0x18 ;  /* 0x0000000405047291 */ /* 0x004fe2000f8ec0ff */
[----:B------:R-:W2:Y:S11]  /*0df0*/  FENCE.VIEW.ASYNC.S ;  /* 0x00000000000073c6 */ /* 0x000eb60000000000 */
[----:B--2---:R4:W2:Y:S01]  /*0e00*/  SYNCS.EXCH.64 URZ, [UR4+0x130], UR6 ;  /* 0x0001300604ff75b2 */ /* 0x0048a20008000100 */
[----:B------:R4:W3:Y:S01]  /*0e10*/  SYNCS.EXCH.64 URZ, [UR4+0x140], UR6 ;  /* 0x0001400604ff75b2 */ /* 0x0008e20008000100 */
[----:B------:R4:W1:Y:S01]  /*0e20*/  SYNCS.EXCH.64 URZ, [UR4+0x138], UR6 ;  /* 0x0001380604ff75b2 */ /* 0x0008620008000100 */
[----:B------:R4:W1:Y:S02]  /*0e30*/  SYNCS.EXCH.64 URZ, [UR4+0x148], UR6 ;  /* 0x0001480604ff75b2 */ /* 0x0008640008000100 */
[----:B----4-:R-:W-:Y:S01]  /*0e40*/  NOP ;  /* 0x0000000000007918 */ /* 0x010fe20000000000 */
.L_x_14:
[----:B---3--:R-:W3:Y:S01]  /*0e50*/  S2UR UR7, SR_CgaCtaId ;  /* 0x00000000000779c3 */ /* 0x008ee20000008800 */
[----:B------:R-:W-:Y:S01]  /*0e60*/  VOTEU.ALL UP0, P1 ;  /* 0x0000000000ff7886 */ /* 0x000fe20000800000 */
[----:B--2---:R-:W-:Y:S01]  /*0e70*/  UMOV UR4, 0x20 ;  /* 0x0000002000047882 */ /* 0x004fe20000000000 */
[----:B------:R-:W-:Y:S01]  /*0e80*/  NOP ;  /* 0x0000000000007918 */ /* 0x000fe20000000000 */
[----:B-1----:R-:W-:Y:S01]  /*0e90*/  LOP3.LUT R3, R95, 0x1f, RZ, 0xc0, !PT ;  /* 0x0000001f5f037812 */ /* 0x002fe200078ec0ff */
[----:B------:R-:W-:Y:S01]  /*0ea0*/  UISETP.NE.AND UP4, UPT, UR13, URZ, UPT ;  /* 0x000000ff0d00728c */ /* 0x000fe2000bf85270 */
[----:B------:R-:W-:Y:S01]  /*0eb0*/  @!UP0 UMOV UR6, 0x400 ;  /* 0x0000040000068882 */ /* 0x000fe20000000000 */
[----:B------:R-:W-:-:S04]  /*0ec0*/  @!UP0 UIADD3 UR4, UPT, UPT, -UR4, 0x100000, URZ ;  /* 0x0010000004048890 */ /* 0x000fc8000fffe1ff */
[----:B------:R-:W-:Y:S02]  /*0ed0*/  @!UP0 USHF.L.U32 UR5, UR4, 0xb, URZ ;  /* 0x0000000b04058899 */ /* 0x000fe400080006ff */
[----:B------:R-:W-:Y:S02]  /*0ee0*/  @!UP0 USHF.L.U32 UR4, UR4, 0x1, URZ ;  /* 0x0000000104048899 */ /* 0x000fe400080006ff */
[----:B---3--:R-:W-:Y:S01]  /*0ef0*/  @!UP0 ULEA UR6, UR7, UR6, 0x18 ;  /* 0x0000000607068291 */ /* 0x008fe2000f8ec0ff */
[----:B------:R-:W1:Y:S01]  /*0f00*/  LDCU UR7, c[0x0][0x36c] ;  /* 0x00006d80ff0777ac */ /* 0x000e620008000800 */
[----:B------:R-:W-:Y:S01]  /*0f10*/  VOTEU.ALL UP0, P1 ;  /* 0x0000000000ff7886 */ /* 0x000fe20000800000 */
[----:B------:R-:W2:Y:S09]  /*0f20*/  FENCE.VIEW.ASYNC.S ;  /* 0x00000000000073c6 */ /* 0x000eb20000000000 */
[----:B--2---:R2:W3:Y:S01]  /*0f30*/  @!UP0 SYNCS.EXCH.64 URZ, [UR6+0x150], UR4 ;  /* 0x0001500406ff85b2 */ /* 0x0044e20008000100 */
[----:B-1----:R-:W-:-:S09]  /*0f40*/  UISETP.EQ.U32.AND UP5, UPT, UR7, 0x1, UPT ;  /* 0x000000010700788c */ /* 0x002fd2000bfa2070 */
[----:B--2---:R-:W-:Y:S05]  /*0f50*/  BRA.U !UP5, `(.L_x_15) ;  /* 0x000000010d087547 */ /* 0x004fea000b800000 */
[----:B---3--:R-:W-:Y:S01]  /*0f60*/  UCGABAR_ARV ;  /* 0x00000000000079c7 */ /* 0x008fe20008000000 */
[----:B------:R-:W-:Y:S05]  /*0f70*/  BRA `(.L_x_16) ;  /* 0x0000000000047947 */ /* 0x000fea0003800000 */
.L_x_15:
[----:B---3--:R-:W-:Y:S01]  /*0f80*/  NOP ;  /* 0x0000000000007918 */ /* 0x008fe20000000000 */
.L_x_16:
[----:B------:R-:W1:Y:S01]  /*0f90*/  S2UR UR19, SR_CTAID.X ;  /* 0x00000000001379c3 */ /* 0x000e620000002500 */
[----:B------:R-:W-:-:S05]  /*0fa0*/  CS2R.32 R83, SR_CgaSize ;  /* 0x0000000000537805 */ /* 0x000fca0000008a00 */
[----:B------:R-:W-:-:S05]  /*0fb0*/  IMAD R83, R83, -0xa0, RZ ;  /* 0xffffff6053537824 */ /* 0x000fca00078e02ff */
[----:B------:R-:W-:-:S14]  /*0fc0*/  R2UR UR5, R83 ;  /* 0x00000000530572ca */ /* 0x000fdc00000e0000 */
[----:B------:R-:W2:Y:S01]  /*0fd0*/  LDCU UR5, c[0x0][UR5+0x2b0] ;  /* 0x00005600050577ac */ /* 0x000ea20008000800 */
[----:B------:R-:W-:-:S05]  /*0fe0*/  CS2R.32 R83, SR_CgaSize ;  /* 0x0000000000537805 */ /* 0x000fca0000008a00 */
[----:B------:R-:W-:-:S05]  /*0ff0*/  IMAD R83, R83, -0xa0, RZ ;  /* 0xffffff6053537824 */ /* 0x000fca00078e02ff */
[----:B------:R-:W-:-:S14]  /*1000*/  R2UR UR4, R83 ;  /* 0x00000000530472ca */ /* 0x000fdc00000e0000 */
[----:B------:R-:W3:Y:S01]  /*1010*/  LDCU UR4, c[0x0][UR4+0x2b4] ;  /* 0x00005680040477ac */ /* 0x000ee20008000800 */
[----:B------:R-:W4:Y:S01]  /*1020*/  S2UR UR7, SR_CTAID.Y ;  /* 0x00000000000779c3 */ /* 0x000f220000002600 */
[----:B------:R-:W-:-:S05]  /*1030*/  CS2R.32 R83, SR_CgaSize ;  /* 0x0000000000537805 */ /* 0x000fca0000008a00 */
[----:B------:R-:W-:-:S05]  /*1040*/  IMAD R83, R83, -0xa0, RZ ;  /* 0xffffff6053537824 */ /* 0x000fca00078e02ff */
[----:B------:R-:W-:-:S14]  /*1050*/  R2UR UR8, R83 ;  /* 0x00000000530872ca */ /* 0x000fdc00000e0000 */
[----:B------:R-:W3:Y:S01]  /*1060*/  LDCU UR8, c[0x0][UR8+0x2a0] ;  /* 0x00005400080877ac */ /* 0x000ee20008000800 */
[----:B------:R-:W-:-:S05]  /*1070*/  CS2R.32 R83, SR_CgaSize ;  /* 0x0000000000537805 */ /* 0x000fca0000008a00 */
[----:B------:R-:W-:-:S05]  /*1080*/  IMAD R83, R83, -0xa0, RZ ;  /* 0xffffff6053537824 */ /* 0x000fca00078e02ff */
[----:B------:R-:W-:-:S14]  /*1090*/  R2UR UR9, R83 ;  /* 0x00000000530972ca */ /* 0x000fdc00000e0000 */
[----:B------:R-:W3:Y:S01]  /*10a0*/  LDCU UR9, c[0x0][UR9+0x2a4] ;  /* 0x00005480090977ac */ /* 0x000ee20008000800 */
[----:B------:R-:W3:Y:S01]  /*10b0*/  S2UR UR10, SR_CgaCtaId ;  /* 0x00000000000a79c3 */ /* 0x000ee20000008800 */
[----:B------:R-:W-:Y:S01]  /*10c0*/  UISETP.GT.U32.AND UP0, UPT, UR47, 0xffff, UPT ;  /* 0x0000ffff2f00788c */ /* 0x000fe2000bf04070 */
[----:B------:R-:W3:Y:S01]  /*10d0*/  LDCU UR18, c[0x0][0xb24] ;  /* 0x00016480ff1277ac */ /* 0x000ee20008000800 */
[----:B------:R-:W-:Y:S01]  /*10e0*/  UMOV UR27, 0x5 ;  /* 0x00000005001b7882 */ /* 0x000fe20000000000 */
[----:B-1----:R-:W-:-:S04]  /*10f0*/  I2FP.F32.U32 R2, UR19 ;  /* 0x0000001300027c45 */ /* 0x002fc80008201000 */
[----:B------:R-:W1:Y:S01]  /*1100*/  S2UR UR36, SR_CTAID.Z ;  /* 0x00000000002479c3 */ /* 0x000e620000002700 */
[----:B------:R-:W1:Y:S01]  /*1110*/  LDCU UR45, c[0x0][0xb24] ;  /* 0x00016480ff2d77ac */ /* 0x000e620008000800 */
[----:B--2---:R-:W-:Y:S01]  /*1120*/  FMUL R2, R2, UR5 ;  /* 0x0000000502027c20 */ /* 0x004fe20008400000 */
[----:B------:R-:W-:Y:S01]  /*1130*/  USEL UR5, UR47, 0xffff, !UP0 ;  /* 0x0000ffff2f057887 */ /* 0x000fe2000c000000 */
[----:B----4-:R-:W-:Y:S01]  /*1140*/  I2FP.F32.U32 R0, UR7 ;  /* 0x0000000700007c45 */ /* 0x010fe20008201000 */
[----:B------:R-:W2:Y:S03]  /*1150*/  LDCU UR26, c[0x0][0xb30] ;  /* 0x00016600ff1a77ac */ /* 0x000ea60008000800 */
[----:B------:R-:W4:Y:S01]  /*1160*/  F2I.U32.TRUNC.NTZ R2, R2 ;  /* 0x0000000200027305 */ /* 0x000f22000020f000 */
[----:B---3--:R-:W-:Y:S01]  /*1170*/  FMUL R0, R0, UR4 ;  /* 0x0000000400007c20 */ /* 0x008fe20008400000 */
[----:B------:R-:W-:-:S02]  /*1180*/  ULOP3.LUT UR24, UR5, 0xffff, URZ, 0xc0, !UPT ;  /* 0x0000ffff05187892 */ /* 0x000fc4000f8ec0ff */
[----:B------:R-:W-:Y:S02]  /*1190*/  USHF.L.U32 UR28, UR10, 0xa, URZ ;  /* 0x0000000a0a1c7899 */ /* 0x000fe400080006ff */
[----:B------:R-:W-:Y:S02]  /*11a0*/  UISETP.GE.AND UP2, UPT, UR18, 0x1, UPT ;  /* 0x000000011200788c */ /* 0x000fe4000bf46270 */
[----:B------:R-:W3:Y:S01]  /*11b0*/  F2I.U32.TRUNC.NTZ R0, R0 ;  /* 0x0000000000007305 */ /* 0x000ee2000020f000 */
[----:B------:R-:W-:Y:S01]  /*11c0*/  UMOV UR32, UR7 ;  /* 0x0000000700207c82 */ /* 0x000fe20008000000 */
[----:B------:R-:W-:Y:S01]  /*11d0*/  UMOV UR20, UR19 ;  /* 0x0000001300147c82 */ /* 0x000fe20008000000 */
[----:B----4-:R-:W-:Y:S02]  /*11e0*/  R2UR UR4, R2 ;  /* 0x00000000020472ca */ /* 0x010fe400000e0000 */
[----:B------:R-:W-:Y:S02]  /*11f0*/  PRMT R2, RZ, 0x7610, R2 ;  /* 0x00007610ff027816 */ /* 0x000fe40000000002 */
[----:B---3--:R-:W-:-:S02]  /*1200*/  R2UR UR6, R0 ;  /* 0x00000000000672ca */ /* 0x008fc400000e0000 */
[----:B------:R-:W-:-:S07]  /*1210*/  PRMT R0, RZ, 0x7610, R0 ;  /* 0x00007610ff007816 */ /* 0x000fce0000000000 */
[----:B------:R-:W-:-:S04]  /*1220*/  UIADD3 UR5, UPT, UPT, -UR4, URZ, URZ ;  /* 0x000000ff04057290 */ /* 0x000fc8000fffe1ff */
[----:B------:R-:W-:Y:S02]  /*1230*/  UIMAD UR5, UR8, UR5, UR19 ;  /* 0x00000005080572a4 */ /* 0x000fe4000f8e0213 */
[----:B------:R-:W-:-:S04]  /*1240*/  UIADD3 UR4, UPT, UPT, -UR6, URZ, URZ ;  /* 0x000000ff06047290 */ /* 0x000fc8000fffe1ff */
[----:B------:R-:W-:Y:S01]  /*1250*/  IMAD.U32 R83, RZ, RZ, UR5 ;  /* 0x00000005ff537e24 */ /* 0x000fe2000f8e00ff */
[----:B------:R-:W-:-:S06]  /*1260*/  UIMAD UR4, UR9, UR4, UR7 ;  /* 0x00000004090472a4 */ /* 0x000fcc000f8e0207 */
[----:B------:R-:W-:Y:S01]  /*1270*/  IMAD.U32 R82, RZ, RZ, UR4 ;  /* 0x00000004ff527e24 */ /* 0x000fe2000f8e00ff */
[----:B-12---:R-:W-:Y:S06]  /*1280*/  BRA.U UP4, `(.L_x_17) ;  /* 0x0000000104447547 */ /* 0x006fec000b800000 */
[----:B------:R-:W-:Y:S02]  /*1290*/  R2UR UR4, R83 ;  /* 0x00000000530472ca */ /* 0x000fe400000e0000 */
[----:B------:R-:W-:-:S11]  /*12a0*/  R2UR UR8, R82 ;  /* 0x00000000520872ca */ /* 0x000fd600000e0000 */
[----:B------:R-:W-:Y:S02]  /*12b0*/  UISETP.GT.U32.AND UP0, UPT, UR4, 0x1, UPT ;  /* 0x000000010400788c */ /* 0x000fe4000bf04070 */
[----:B------:R-:W-:Y:S02]  /*12c0*/  ULOP3.LUT UR4, UR4, 0xfffffffe, URZ, 0xc0, !UPT ;  /* 0xfffffffe04047892 */ /* 0x000fe4000f8ec0ff */
[----:B------:R-:W-:Y:S02]  /*12d0*/  UISETP.NE.AND UP1, UPT, UR8, URZ, UP0 ;  /* 0x000000ff0800728c */ /* 0x000fe40008725270 */
[----:B------:R-:W-:Y:S02]  /*12e0*/  UISETP.NE.AND UP0, UPT, UR8, 0x1, UP0 ;  /* 0x000000010800788c */ /* 0x000fe40008705270 */
[----:B------:R-:W-:Y:S02]  /*12f0*/  USEL UR7, URZ, 0x1, UP1 ;  /* 0x00000001ff077887 */ /* 0x000fe40008800000 */
[----:B------:R-:W-:-:S02]  /*1300*/  USEL UR6, URZ, 0x4, UP0 ;  /* 0x00000004ff067887 */ /* 0x000fc40008000000 */
[----:B------:R-:W-:Y:S02]  /*1310*/  USEL UR5, URZ, 0x2, UP1 ;  /* 0x00000002ff057887 */ /* 0x000fe40008800000 */
[----:B------:R-:W-:Y:S02]  /*1320*/  ULEA UR4, UR8, UR4, 0x1 ;  /* 0x0000000408047291 */ /* 0x000fe4000f8e08ff */
[----:B------:R-:W-:Y:S02]  /*1330*/  USEL UR8, URZ, 0x8, UP0 ;  /* 0x00000008ff087887 */ /* 0x000fe40008000000 */
[----:B------:R-:W-:-:S03]  /*1340*/  UIADD3 UR5, UPT, UPT, UR5, UR6, UR7 ;  /* 0x0000000605057290 */ /* 0x000fc6000fffe007 */
[----:B------:R-:W-:Y:S01]  /*1350*/  UMOV UR6, 0x3 ;  /* 0x0000000300067882 */ /* 0x000fe20000000000 */
[----:B------:R-:W-:Y:S02]  /*1360*/  UIADD3 UR5, UPT, UPT, UR5, UR8, URZ ;  /* 0x0000000805057290 */ /* 0x000fe4000fffe0ff */
[----:B------:R-:W-:-:S04]  /*1370*/  USHF.L.U32 UR4, UR6, UR4, URZ ;  /* 0x0000000406047299 */ /* 0x000fc800080006ff */
[----:B------:R-:W-:Y:S02]  /*1380*/  IMAD.U32 R2, RZ, RZ, UR5 ;  /* 0x00000005ff027e24 */ /* 0x000fe4000f8e00ff */
[----:B------:R-:W-:Y:S02]  /*1390*/  IMAD.U32 R0, RZ, RZ, UR4 ;  /* 0x00000004ff007e24 */ /* 0x000fe4000f8e00ff */
.L_x_17:
[----:B------:R-:W-:Y:S05]  /*13a0*/  BRA.U !UP2, `(.L_x_18) ;  /* 0x000000010ad07547 */ /* 0x000fea000b800000 */
[----:B------:R-:W1:Y:S01]  /*13b0*/  LDCU.128 UR20, c[0x0][0xb10] ;  /* 0x00016200ff1477ac */ /* 0x000e620008000c00 */
[----:B------:R-:W2:Y:S01]  /*13c0*/  LDCU UR12, c[0x0][0x370] ;  /* 0x00006e00ff0c77ac */ /* 0x000ea20008000800 */
[----:B------:R-:W3:Y:S01]  /*13d0*/  LDCU UR5, c[0x0][0x374] ;  /* 0x00006e80ff0577ac */ /* 0x000ee20008000800 */
[----:B------:R-:W4:Y:S01]  /*13e0*/  LDCU UR25, c[0x0][0xb0c] ;  /* 0x00016180ff1977ac */ /* 0x000f220008000800 */
[----:B------:R-:W4:Y:S01]  /*13f0*/  LDCU UR4, c[0x0][0xb20] ;  /* 0x00016400ff0477ac */ /* 0x000f220008000800 */
[----:B------:R-:W4:Y:S01]  /*1400*/  LDCU.64 UR16, c[0x0][0xb28] ;  /* 0x00016500ff1077ac */ /* 0x000f220008000a00 */
[----:B-1----:R-:W-:Y:S02]  /*1410*/  UISETP.NE.AND UP0, UPT, UR22, 0x1, UPT ;  /* 0x000000011600788c */ /* 0x002fe4000bf05270 */
[----:B---3--:R-:W-:Y:S02]  /*1420*/  UIMAD.WIDE.U32 UR6, UR5, UR23, URZ ;  /* 0x00000017050672a5 */ /* 0x008fe4000f8e00ff */
[----:B--2---:R-:W-:-:S02]  /*1430*/  UIMAD.WIDE.U32 UR8, UR12, UR20, URZ ;  /* 0x000000140c0872a5 */ /* 0x004fc4000f8e00ff */
[----:B----4-:R-:W-:Y:S02]  /*1440*/  UISETP.NE.AND UP1, UPT, UR25, 0x1, UPT ;  /* 0x000000011900788c */ /* 0x010fe4000bf25270 */
[----:B------:R-:W-:Y:S01]  /*1450*/  UISETP.NE.AND UP2, UPT, UR18, 0x1, UPT ;  /* 0x000000011200788c */ /* 0x000fe2000bf45270 */
[----:B------:R-:W-:Y:S02]  /*1460*/  UMOV UR6, UR7 ;  /* 0x0000000700067c82 */ /* 0x000fe40008000000 */
[----:B------:R-:W-:Y:S01]  /*1470*/  UMOV UR8, UR9 ;  /* 0x0000000900087c82 */ /* 0x000fe20008000000 */
[----:B------:R-:W-:Y:S02]  /*1480*/  @UP0 USHF.R.U32.HI UR5, URZ, UR4, UR6 ;  /* 0x00000004ff050299 */ /* 0x000fe40008011606 */
[----:B------:R-:W-:Y:S02]  /*1490*/  UIMAD.WIDE.U32 UR14, UR32, UR23, URZ ;  /* 0x00000017200e72a5 */ /* 0x000fe4000f8e00ff */
[----:B------:R-:W-:-:S02]  /*14a0*/  UIMAD.WIDE.U32 UR6, UR5, UR16, URZ ;  /* 0x00000010050672a5 */ /* 0x000fc4000f8e00ff */
[----:B------:R-:W-:Y:S02]  /*14b0*/  @UP1 USHF.R.U32.HI UR12, URZ, UR21, UR8 ;  /* 0x00000015ff0c1299 */ /* 0x000fe40008011608 */
[----:B------:R-:W-:Y:S02]  /*14c0*/  UIMAD.WIDE.U32 UR10, UR19, UR20, URZ ;  /* 0x00000014130a72a5 */ /* 0x000fe4000f8e00ff */
[----:B------:R-:W-:Y:S01]  /*14d0*/  UIMAD.WIDE.U32 UR8, UR12, UR16, URZ ;  /* 0x000000100c0872a5 */ /* 0x000fe2000f8e00ff */
[----:B------:R-:W-:Y:S01]  /*14e0*/  UMOV UR14, UR15 ;  /* 0x0000000f000e7c82 */ /* 0x000fe20008000000 */
[----:B------:R-:W-:Y:S01]  /*14f0*/  UMOV UR6, UR7 ;  /* 0x0000000700067c82 */ /* 0x000fe20008000000 */
[----:B------:R-:W-:Y:S02]  /*1500*/  USHF.R.U32.HI UR14, URZ, UR4, UR14 ;  /* 0x00000004ff0e7299 */ /* 0x000fe4000801160e */
[----:B------:R-:W-:Y:S01]  /*1510*/  @UP2 USHF.R.U32.HI UR5, URZ, UR17, UR6 ;  /* 0x00000011ff052299 */ /* 0x000fe20008011606 */
[----:B------:R-:W-:-:S02]  /*1520*/  UMOV UR10, UR11 ;  /* 0x0000000b000a7c82 */ /* 0x000fc40008000000 */
[----:B------:R-:W-:Y:S01]  /*1530*/  UMOV UR6, UR9 ;  /* 0x0000000900067c82 */ /* 0x000fe20008000000 */
[----:B------:R-:W-:Y:S02]  /*1540*/  USHF.R.U32.HI UR10, URZ, UR21, UR10 ;  /* 0x00000015ff0a7299 */ /* 0x000fe4000801160a */
[----:B------:R-:W-:Y:S02]  /*1550*/  @UP2 USHF.R.U32.HI UR12, URZ, UR17, UR6 ;  /* 0x00000011ff0c2299 */ /* 0x000fe40008011606 */
[----:B------:R-:W-:Y:S02]  /*1560*/  USEL UR4, UR32, UR14, !UP0 ;  /* 0x0000000e20047287 */ /* 0x000fe4000c000000 */
[----:B------:R-:W-:Y:S02]  /*1570*/  UIMAD UR6, UR5, UR18, URZ ;  /* 0x00000012050672a4 */ /* 0x000fe4000f8e02ff */
[----:B------:R-:W-:Y:S02]  /*1580*/  USEL UR5, UR19, UR10, !UP1 ;  /* 0x0000000a13057287 */ /* 0x000fe4000c800000 */
[----:B------:R-:W-:-:S02]  /*1590*/  UIMAD UR8, UR12, UR18, URZ ;  /* 0x000000120c0872a4 */ /* 0x000fc4000f8e02ff */
[----:B------:R-:W-:Y:S02]  /*15a0*/  UISETP.GE.AND UP0, UPT, UR4, UR6, UPT ;  /* 0x000000060400728c */ /* 0x000fe4000bf06270 */
[----:B------:R-:W-:Y:S02]  /*15b0*/  UIMAD.WIDE.U32 UR6, UR4, UR16, URZ ;  /* 0x00000010040672a5 */ /* 0x000fe4000f8e00ff */
[----:B------:R-:W-:Y:S02]  /*15c0*/  UISETP.GE.OR UP0, UPT, UR5, UR8, UP0 ;  /* 0x000000080500728c */ /* 0x000fe40008706670 */
[----:B------:R-:W-:Y:S02]  /*15d0*/  UIMAD.WIDE.U32 UR8, UR5, UR16, URZ ;  /* 0x00000010050872a5 */ /* 0x000fe4000f8e00ff */
[----:B------:R-:W-:Y:S02]  /*15e0*/  USHF.R.U32.HI UR7, URZ, UR17, UR7 ;  /* 0x00000011ff077299 */ /* 0x000fe40008011607 */
[----:B------:R-:W-:-:S02]  /*15f0*/  UIADD3 UR10, UPT, UPT, -UR4, URZ, URZ ;  /* 0x000000ff040a7290 */ /* 0x000fc4000fffe1ff */
[----:B------:R-:W-:Y:S02]  /*1600*/  USEL UR7, UR4, UR7, !UP2 ;  /* 0x0000000704077287 */ /* 0x000fe4000d000000 */
[----:B------:R-:W-:Y:S01]  /*1610*/  UIADD3 UR20, UPT, UPT, -UR5, URZ, URZ ;  /* 0x000000ff05147290 */ /* 0x000fe2000fffe1ff */
[----:B------:R-:W-:Y:S01]  /*1620*/  @!UP0 UMOV UR6, UR9 ;  /* 0x0000000900068c82 */ /* 0x000fe20008000000 */
[----:B------:R-:W-:Y:S02]  /*1630*/  UIADD3 UR8, UPT, UPT, -UR7, URZ, URZ ;  /* 0x000000ff07087290 */ /* 0x000fe4000fffe1ff */
[----:B------:R-:W-:Y:S02]  /*1640*/  @!UP0 USHF.R.U32.HI UR6, URZ, UR17, UR6 ;  /* 0x00000011ff068299 */ /* 0x000fe40008011606 */
[----:B------:R-:W-:Y:S02]  /*1650*/  UIMAD UR8, UR18, UR8, UR4 ;  /* 0x00000008120872a4 */ /* 0x000fe4000f8e0204 */
[----:B------:R-:W-:-:S02]  /*1660*/  @!UP0 USEL UR6, UR5, UR6, !UP2 ;  /* 0x0000000605068287 */ /* 0x000fc4000d000000 */
[----:B------:R-:W-:Y:S02]  /*1670*/  UIMAD UR32, UR22, UR10, UR32 ;  /* 0x0000000a162072a4 */ /* 0x000fe4000f8e0220 */
[----:B------:R-:W-:Y:S02]  /*1680*/  @!UP0 UIADD3 UR7, UPT, UPT, UR7, -UR6, URZ ;  /* 0x8000000607078290 */ /* 0x000fe4000fffe0ff */
[----:B------:R-:W-:Y:S02]  /*1690*/  @!UP0 UIMAD UR6, UR8, UR12, UR6 ;  /* 0x0000000c080682a4 */ /* 0x000fe4000f8e0206 */
[----:B------:R-:W-:Y:S02]  /*16a0*/  @!UP0 UIMAD UR4, UR7, UR18, UR5 ;  /* 0x00000012070482a4 */ /* 0x000fe4000f8e0205 */
[----:B------:R-:W-:Y:S02]  /*16b0*/  UIMAD UR20, UR25, UR20, UR19 ;  /* 0x00000014191472a4 */ /* 0x000fe4000f8e0213 */
[----:B------:R-:W-:Y:S01]  /*16c0*/  UIMAD UR32, UR4, UR22, UR32 ;  /* 0x00000016042072a4 */ /* 0x000fe2000f8e0220 */
[----:B------:R-:W-:-:S02]  /*16d0*/  @!UP0 UMOV UR5, UR6 ;  /* 0x0000000600058c82 */ /* 0x000fc40008000000 */
[----:B------:R-:W-:-:S12]  /*16e0*/  UIMAD UR20, UR5, UR25, UR20 ;  /* 0x00000019051472a4 */ /* 0x000fd8000f8e0214 */
.L_x_18:
[----:B------:R-:W-:Y:S02]  /*16f0*/  UISETP.NE.AND UP1, UPT, UR26, 0x1, UPT ;  /* 0x000000011a00788c */ /* 0x000fe4000bf25270 */
[----:B------:R-:W-:Y:S02]  /*1700*/  UISETP.NE.AND UP0, UPT, UR13, 0x2, UPT ;  /* 0x000000020d00788c */ /* 0x000fe4000bf05270 */
[----:B------:R-:W-:Y:S02]  /*1710*/  ULOP3.LUT UR28, UR28, 0x800, URZ, 0xc0, !UPT ;  /* 0x000008001c1c7892 */ /* 0x000fe4000f8ec0ff */
[----:B------:R-:W-:-:S03]  /*1720*/  USHF.L.U32 UR24, UR27, UR24, URZ ;  /* 0x000000181b187299 */ /* 0x000fc600080006ff */
[----:B------:R-:W-:Y:S09]  /*1730*/  BRA.U UP1, `(.L_x_19) ;  /* 0x0000000101447547 */ /* 0x000ff2000b800000 */
[----:B------:R-:W1:Y:S01]  /*1740*/  LDCU.128 UR8, c[0x0][0xb10] ;  /* 0x00016200ff0877ac */ /* 0x000e620008000c00 */
[----:B------:R-:W2:Y:S01]  /*1750*/  LDCU UR12, c[0x0][0xb0c] ;  /* 0x00016180ff0c77ac */ /* 0x000ea20008000800 */
[----:B------:R-:W3:Y:S01]  /*1760*/  LDCU UR14, c[0x0][0xb20] ;  /* 0x00016400ff0e77ac */ /* 0x000ee20008000800 */
[----:B-1----:R-:W-:Y:S02]  /*1770*/  UIMAD.WIDE.U32 UR6, UR20, UR8, URZ ;  /* 0x00000008140672a5 */ /* 0x002fe4000f8e00ff */
[----:B------:R-:W-:Y:S02]  /*1780*/  UIMAD.WIDE.U32 UR4, UR32, UR11, URZ ;  /* 0x0000000b200472a5 */ /* 0x000fe4000f8e00ff */
[----:B--2---:R-:W-:Y:S02]  /*1790*/  UISETP.NE.AND UP2, UPT, UR12, 0x1, UPT ;  /* 0x000000010c00788c */ /* 0x004fe4000bf45270 */
[----:B------:R-:W-:Y:S01]  /*17a0*/  UISETP.NE.AND UP1, UPT, UR10, 0x1, UPT ;  /* 0x000000010a00788c */ /* 0x000fe2000bf25270 */
[----:B------:R-:W-:-:S02]  /*17b0*/  UMOV UR6, UR7 ;  /* 0x0000000700067c82 */ /* 0x000fc40008000000 */
[----:B------:R-:W-:Y:S01]  /*17c0*/  UMOV UR4, UR5 ;  /* 0x0000000500047c82 */ /* 0x000fe20008000000 */
[----:B------:R-:W-:Y:S02]  /*17d0*/  USHF.R.U32.HI UR6, URZ, UR9, UR6 ;  /* 0x00000009ff067299 */ /* 0x000fe40008011606 */
[----:B---3--:R-:W-:Y:S02]  /*17e0*/  USHF.R.U32.HI UR4, URZ, UR14, UR4 ;  /* 0x0000000eff047299 */ /* 0x008fe40008011604 */
[----:B------:R-:W-:Y:S02]  /*17f0*/  USEL UR5, UR20, UR6, !UP2 ;  /* 0x0000000614057287 */ /* 0x000fe4000d000000 */
[----:B------:R-:W-:-:S04]  /*1800*/  USEL UR4, UR32, UR4, !UP1 ;  /* 0x0000000420047287 */ /* 0x000fc8000c800000 */
[----:B------:R-:W-:Y:S02]  /*1810*/  UIADD3 UR6, UPT, UPT, -UR4, UR5, URZ ;  /* 0x0000000504067290 */ /* 0x000fe4000fffe1ff */
[----:B------:R-:W-:Y:S02]  /*1820*/  UIADD3 UR4, UPT, UPT, UR4, -UR5, URZ ;  /* 0x8000000504047290 */ /* 0x000fe4000fffe0ff */
[----:B------:R-:W-:Y:S02]  /*1830*/  UIMAD UR32, UR6, UR10, UR32 ;  /* 0x0000000a062072a4 */ /* 0x000fe4000f8e0220 */
[----:B------:R-:W-:-:S12]  /*1840*/  UIMAD UR20, UR4, UR12, UR20 ;  /* 0x0000000c041472a4 */ /* 0x000fd8000f8e0214 */
.L_x_19:
[----:B------:R-:W-:Y:S05]  /*1850*/  BRA.U !UP5, `(.L_x_20) ;  /* 0x000000010d0c7547 */ /* 0x000fea000b800000 */
[----:B------:R-:W-:Y:S01]  /*1860*/  UCGABAR_WAIT ;  /* 0x0000000000007dc7 */ /* 0x000fe20008000000 */
[----:B------:R-:W-:Y:S01]  /*1870*/  CCTL.IVALL ;  /* 0x00000000ff00798f */ /* 0x000fe20002000000 */
[----:B------:R-:W-:Y:S05]  /*1880*/  BRA `(.L_x_21) ;  /* 0x0000000000047947 */ /* 0x000fea0003800000 */
.L_x_20:
[----:B------:R-:W-:Y:S06]  /*1890*/  BAR.SYNC.DEFER_BLOCKING 0x0 ;  /* 0x0000000000007b1d */ /* 0x000fec0000010000 */
.L_x_21:
[----:B------:R-:W-:Y:S05]  /*18a0*/  BRA.U UP0, `(.L_x_22) ;  /* 0x0000001500807547 */ /* 0x000fea000b800000 */
[----:B------:R-:W1:Y:S01]  /*18b0*/  LDCU UR6, c[0x0][0x38c] ;  /* 0x00007180ff0677ac */ /* 0x000e620008000800 */
[----:B------:R-:W2:Y:S01]  /*18c0*/  S2UR UR9, SR_CgaCtaId ;  /* 0x00000000000979c3 */ /* 0x000ea20000008800 */
[----:B------:R-:W-:Y:S01]  /*18d0*/  PLOP3.LUT P1, PT, PT, PT, UP3, 0x80, 0x8 ;  /* 0x000000000008781c */ /* 0x000fe20003f2f038 */
[----:B------:R-:W-:Y:S01]  /*18e0*/  IMAD.MOV.U32 R12, RZ, RZ, 0x1 ;  /* 0x00000001ff0c7424 */ /* 0x000fe200078e00ff */
[----:B------:R-:W-:Y:S01]  /*18f0*/  UMOV UR8, 0x400 ;  /* 0x0000040000087882 */ /* 0x000fe20000000000 */
[----:B------:R-:W-:Y:S01]  /*1900*/  UISETP.NE.AND UP1, UPT, UR13, URZ, UPT ;  /* 0x000000ff0d00728c */ /* 0x000fe2000bf25270 */
[----:B------:R-:W-:Y:S01]  /*1910*/  ISETP.NE.AND P2, PT, R3, RZ, P3 ;  /* 0x000000ff0300720c */ /* 0x000fe20001f45270 */
[----:B------:R-:W-:Y:S01]  /*1920*/  USHF.L.U32 UR7, UR19, 0x6, URZ ;  /* 0x0000000613077899 */ /* 0x000fe200080006ff */
[----:B------:R-:W-:Y:S01]  /*1930*/  PLOP3.LUT P1, PT, P1, PT, PT, 0x8, 0x80 ;  /* 0x000000000080781c */ /* 0x000fe20000f2e170 */
[----:B------:R-:W-:Y:S01]  /*1940*/  USHF.L.U32 UR46, UR19, 0x7, URZ ;  /* 0x00000007132e7899 */ /* 0x000fe200080006ff */
[----:B------:R-:W-:Y:S01]  /*1950*/  CS2R R10, SRZ ;  /* 0x00000000000a7805 */ /* 0x000fe2000001ff00 */
[----:B------:R-:W-:Y:S01]  /*1960*/  IMAD.MOV.U32 R9, RZ, RZ, RZ ;  /* 0x000000ffff097224 */ /* 0x000fe200078e00ff */
[----:B------:R-:W3:Y:S01]  /*1970*/  LDCU UR39, c[0x0][0x370] ;  /* 0x00006e00ff2777ac */ /* 0x000ee20008000800 */
[----:B------:R-:W-:Y:S01]  /*1980*/  IMAD.MOV.U32 R8, RZ, RZ, 0x1 ;  /* 0x00000001ff087424 */ /* 0x000fe200078e00ff */
[----:B------:R-:W4:Y:S01]  /*1990*/  LDCU.64 UR26, c[0x0][0x348] ;  /* 0x00006900ff1a77ac */ /* 0x000f220008000a00 */
[----:B-1----:R-:W-:-:S02]  /*19a0*/  UIADD3 UR5, UPT, UPT, UR6, 0x3f, URZ ;  /* 0x0000003f06057890 */ /* 0x002fc4000fffe0ff */
[----:B------:R-:W-:Y:S02]  /*19b0*/  UIADD3 UR47, UPT, UPT, UR6, 0x7e, URZ ;  /* 0x0000007e062f7890 */ /* 0x000fe4000fffe0ff */
[----:B------:R-:W-:Y:S02]  /*19c0*/  USHF.R.S32.HI UR4, URZ, 0x1f, UR5 ;  /* 0x0000001fff047899 */ /* 0x000fe40008011405 */
[----:B--2---:R-:W-:Y:S02]  /*19d0*/  ULEA UR13, UR9, UR8, 0x18 ;  /* 0x00000008090d7291 */ /* 0x004fe4000f8ec0ff */
[----:B------:R-:W-:Y:S02]  /*19e0*/  ULEA.HI UR4, UR4, UR5, URZ, 0x6 ;  /* 0x0000000504047291 */ /* 0x000fe4000f8f30ff */
[----:B------:R-:W-:Y:S02]  /*19f0*/  ULOP3.LUT UR5, UR7, 0x40, URZ, 0xc0, !UPT ;  /* 0x0000004007057892 */ /* 0x000fe4000f8ec0ff */
[----:B------:R-:W-:-:S02]  /*1a00*/  USHF.R.S32.HI UR41, URZ, 0x6, UR4 ;  /* 0x00000006ff297899 */ /* 0x000fc40008011404 */
[----:B------:R-:W-:Y:S02]  /*1a10*/  UIADD3 UR4, UPT, UPT, UR6, -0x1, URZ ;  /* 0xffffffff06047890 */ /* 0x000fe4000fffe0ff */
[----:B------:R-:W-:Y:S02]  /*1a20*/  UISETP.LT.U32.AND UP0, UPT, UR41, 0x8, UPT ;  /* 0x000000082900788c */ /* 0x000fe4000bf01070 */
[----:B------:R-:W-:Y:S02]  /*1a30*/  UISETP.GE.U32.AND UP2, UPT, UR4, -0x7f, UPT ;  /* 0xffffff810400788c */ /* 0x000fe4000bf46070 */
[----:B------:R-:W-:Y:S02]  /*1a40*/  USEL UR40, UR41, 0x8, UP0 ;  /* 0x0000000829287887 */ /* 0x000fe40008000000 */
[----:B------:R-:W-:Y:S02]  /*1a50*/  ULEA UR30, UR28, UR13, 0x1 ;  /* 0x0000000d1c1e7291 */ /* 0x000fe4000f8e08ff */
[----:B------:R-:W-:Y:S01]  /*1a60*/  UIADD3 UR4, UPT, UPT, UR40, -0x1, URZ ;  /* 0xffffffff28047890 */ /* 0x000fe2000fffe0ff */
[----:B------:R-:W1:Y:S04]  /*1a70*/  LDCU UR38, c[0x0][0x374] ;  /* 0x00006e80ff2677ac */ /* 0x000e680008000800 */
[----:B------:R-:W-:-:S02]  /*1a80*/  @UP2 UIADD3 UR4, UPT, UPT, UR40, URZ, URZ ;  /* 0x000000ff28042290 */ /* 0x000fc4000fffe0ff */
[----:B------:R-:W-:Y:S02]  /*1a90*/  ULOP3.LUT UR46, UR46, 0x80, URZ, 0xc0, !UPT ;  /* 0x000000802e2e7892 */ /* 0x000fe4000f8ec0ff */
[----:B------:R-:W-:Y:S02]  /*1aa0*/  USEL UR21, UR53, 0x2, UP1 ;  /* 0x0000000235157887 */ /* 0x000fe40008800000 */
[----:B------:R-:W-:Y:S02]  /*1ab0*/  ULEA.HI UR44, UR28, UR5, URZ, 0x1a ;  /* 0x000000051c2c7291 */ /* 0x000fe4000f8fd0ff */
[----:B------:R-:W-:Y:S02]  /*1ac0*/  UIADD3 UR30, UPT, UPT, UR30, 0x8400, URZ ;  /* 0x000084001e1e7890 */ /* 0x000fe4000fffe0ff */
[----:B------:R-:W-:Y:S02]  /*1ad0*/  UIADD3 UR43, UPT, UPT, UR41, -UR40, URZ ;  /* 0x80000028292b7290 */ /* 0x000fe4000fffe0ff */
[----:B------:R-:W-:-:S02]  /*1ae0*/  UIADD3 UR29, UPT, UPT, UR4, 0x1, URZ ;  /* 0x00000001041d7890 */ /* 0x000fc4000fffe0ff */
[----:B------:R-:W-:Y:S01]  /*1af0*/  UIADD3 UR42, UPT, UPT, -UR4, URZ, URZ ;  /* 0x000000ff042a7290 */ /* 0x000fe2000fffe1ff */
[----:B-1-34-:R-:W-:-:S11]  /*1b00*/  UMOV UR6, URZ ;  /* 0x000000ff00067c82 */ /* 0x01afd60008000000 */
.L_x_42:
[----:B-1----:R-:W1:Y:S02]  /*1b10*/  S2UR UR4, SR_CgaCtaId ;  /* 0x00000000000479c3 */ /* 0x002e640000008800 */
[----:B-1----:R-:W-:-:S09]  /*1b20*/  UISETP.NE.AND UP0, UPT, UR4, URZ, UPT ;  /* 0x000000ff0400728c */ /* 0x002fd2000bf05270 */
[----:B------:R-:W-:Y:S05]  /*1b30*/  BRA.U UP0, `(.L_x_23) ;  /* 0x0000000100287547 */ /* 0x000fea000b800000 */
[----:B------:R-:W-:Y:S02]  /*1b40*/  LEA R0, R9, UR13, 0x3 ;  /* 0x0000000d09007c11 */ /* 0x000fe4000f8e18ff */
[----:B------:R-:W-:-:S04]  /*1b50*/  SHF.L.U32 R3, R8, 0x1f, RZ ;  /* 0x0000001f08037819 */ /* 0x000fc800000006ff */
[----:B------:R-:W1:Y:S02]  /*1b60*/  SYNCS.PHASECHK.TRANS64.TRYWAIT P0, [R0+URZ+0x140], R3 ;  /* 0x00014003000075a7 */ /* 0x000e6400080011ff */
[----:B-1----:R-:W-:Y:S05]  /*1b70*/  @!P0 BRA `(.L_x_24) ;  /* 0x0000008400608947 */ /* 0x002fea0003800000 */
.L_x_153:
[----:B------:R2:W-:Y:S01]  /*1b80*/  SYNCS.ARRIVE.TRANS64.A1T0 RZ, [R0+URZ+0x130], RZ ;  /* 0x000130ff00ff79a7 */ /* 0x0005e200081000ff */
[----:B------:R-:W-:-:S05]  /*1b90*/  VIADD R9, R9, 0x1 ;  /* 0x0000000109097836 */ /* 0x000fca0000000000 */
[----:B------:R-:W-:-:S04]  /*1ba0*/  ISETP.NE.AND P0, PT, R9, 0x2, PT ;  /* 0x000000020900780c */ /* 0x000fc80003f05270 */
[----:B-1----:R-:W-:Y:S02]  /*1bb0*/  SEL R3, RZ, 0x1, P0 ;  /* 0x00000001ff037807 */ /* 0x002fe40000000000 */
[----:B------:R-:W-:Y:S02]  /*1bc0*/  SEL R9, R9, RZ, P0 ;  /* 0x000000ff09097207 */ /* 0x000fe40000000000 */
[----:B------:R-:W-:-:S07]  /*1bd0*/  LOP3.LUT R8, R8, R3, RZ, 0x3c, !PT ;  /* 0x0000000308087212 */ /* 0x000fce00078e3cff */
.L_x_23:
[----:B------:R-:W-:Y:S01]  /*1be0*/  ULEA UR4, UR6, UR13, 0x3 ;  /* 0x0000000d06047291 */ /* 0x000fe2000f8e18ff */
[----:B--2---:R-:W-:Y:S01]  /*1bf0*/  SHF.L.U32 R0, R12, 0x1f, RZ ;  /* 0x0000001f0c007819 */ /* 0x004fe200000006ff */
[----:B------:R-:W-:Y:S02]  /*1c00*/  UISETP.GE.U32.AND UP0, UPT, UR47, 0x7f, UPT ;  /* 0x0000007f2f00788c */ /* 0x000fe4000bf06070 */
[----:B------:R-:W-:Y:S01]  /*1c10*/  ULEA UR11, UR32, UR46, 0x8 ;  /* 0x0000002e200b7291 */ /* 0x000fe2000f8e40ff */
[----:B------:R-:W-:-:S04]  /*1c20*/  UMOV UR7, URZ ;  /* 0x000000ff00077c82 */ /* 0x000fc80008000000 */
[----:B------:R1:W2:Y:S01]  /*1c30*/  SYNCS.PHASECHK.TRANS64.TRYWAIT P0, [UR4+0x40], R0 ;  /* 0x00004000ff0075a7 */ /* 0x0002a20008001104 */
[----:B------:R-:W-:-:S04]  /*1c40*/  ULEA.HI UR4, UR20, UR20, URZ, 0x1 ;  /* 0x0000001414047291 */ /* 0x000fc8000f8f08ff */
[----:B------:R-:W-:-:S04]  /*1c50*/  USHF.L.U32 UR4, UR4, 0x6, URZ ;  /* 0x0000000604047899 */ /* 0x000fc800080006ff */
[----:B------:R-:W-:-:S04]  /*1c60*/  ULOP3.LUT UR35, UR4, 0xffffff80, URZ, 0xc0, !UPT ;  /* 0xffffff8004237892 */ /* 0x000fc8000f8ec0ff */
[----:B------:R-:W-:Y:S01]  /*1c70*/  UIADD3 UR35, UPT, UPT, UR44, UR35, URZ ;  /* 0x000000232c237290 */ /* 0x000fe2000fffe0ff */
[----:B------:R-:W-:Y:S11]  /*1c80*/  BRA.U !UP0, `(.L_x_25) ;  /* 0x0000000108c87547 */ /* 0x000ff6000b800000 */
[----:B------:R-:W-:Y:S01]  /*1c90*/  UMOV UR16, UR42 ;  /* 0x0000002a00107c82 */ /* 0x000fe20008000000 */
[----:B------:R-:W-:Y:S01]  /*1ca0*/  UMOV UR4, UR6 ;  /* 0x0000000600047c82 */ /* 0x000fe20008000000 */
[----:B------:R-:W-:-:S05]  /*1cb0*/  UMOV UR34, URZ ;  /* 0x000000ff00227c82 */ /* 0x000fca0008000000 */
.L_x_31:
[----:B------:R-:W-:Y:S01]  /*1cc0*/  ULEA UR33, UR4, UR13, 0x3 ;  /* 0x0000000d04217291 */ /* 0x000fe2000f8e18ff */
[----:B------:R-:W-:Y:S01]  /*1cd0*/  @P3 MOV R2, 0xc000 ;  /* 0x0000c00000023802 */ /* 0x000fe20000000f00 */
[----:B--234-:R-:W-:Y:S10]  /*1ce0*/  @P0 BRA `(.L_x_26) ;  /* 0x00000000000c0947 */ /* 0x01cff40003800000 */
[----:B------:R-:W-:-:S04]  /*1cf0*/  SHF.L.U32 R3, R12, 0x1f, RZ ;  /* 0x0000001f0c037819 */ /* 0x000fc800000006ff */
[----:B------:R-:W2:Y:S02]  /*1d00*/  SYNCS.PHASECHK.TRANS64.TRYWAIT P0, [UR33+0x40], R3 ;  /* 0x00004003ff0075a7 */ /* 0x000ea40008001121 */
[----:B--2---:R-:W-:Y:S05]  /*1d10*/  @!P0 BRA `(.L_x_27) ;  /* 0x00000084000c8947 */ /* 0x004fea0003800000 */
.L_x_26:
[----:B------:R2:W-:Y:S01]  /*1d20*/  @P3 SYNCS.ARRIVE.TRANS64 RZ, [UR33], R2 ;  /* 0x00000002ffff39a7 */ /* 0x0005e20008000021 */
[----:B------:R-:W-:Y:S02]  /*1d30*/  ULOP3.LUT UR5, UR21, 0x2, URZ, 0xfc, !UPT ;  /* 0x0000000215057892 */ /* 0x000fe4000f8efcff */
[----:B------:R-:W-:Y:S02]  /*1d40*/  UIADD3 UR16, UPT, UPT, UR16, 0x1, URZ ;  /* 0x0000000110107890 */ /* 0x000fe4000fffe0ff */
[----:B------:R-:W-:Y:S02]  /*1d50*/  UISETP.NE.AND UP0, UPT, UR5, 0x2, UPT ;  /* 0x000000020500788c */ /* 0x000fe4000bf05270 */
[----:B------:R-:W-:-:S07]  /*1d60*/  UISETP.NE.AND UP2, UPT, UR16, 0x1, UPT ;  /* 0x000000011000788c */ /* 0x000fce000bf45270 */
[----:B------:R-:W-:Y:S05]  /*1d70*/  BRA.U UP0, `(.L_x_28) ;  /* 0x0000000100047547 */ /* 0x000fea000b800000 */
[----:B------:R-:W-:Y:S05]  /*1d80*/  BPT.TRAP 0x1 ;  /* 0x000000040000795c */ /* 0x000fea0000300000 */
.L_x_28:
[----:B------:R-:W-:Y:S04]  /*1d90*/  BSSY.RECONVERGENT B0, `(.L_x_29) ;  /* 0x0000003000007945 */ /* 0x000fe80003800200 */
[----:B------:R-:W-:Y:S05]  /*1da0*/  @!P2 BRA `(.L_x_30) ;  /* 0x000000000004a947 */ /* 0x000fea0003800000 */
[----:B------:R-:W-:Y:S05]  /*1db0*/  BPT.TRAP 0x1 ;  /* 0x000000040000795c */ /* 0x000fea0000300000 */
.L_x_30:
[----:B------:R-:W-:Y:S05]  /*1dc0*/  BSYNC.RECONVERGENT B0 ;  /* 0x0000000000007941 */ /* 0x000fea0003800200 */
.L_x_29:
[----:B------:R-:W-:Y:S02]  /*1dd0*/  UIADD3 UR5, UPT, UPT, UR4, 0x1, URZ ;  /* 0x0000000104057890 */ /* 0x000fe4000fffe0ff */
[----:B------:R-:W-:Y:S02]  /*1de0*/  ULEA UR32, UR4, UR28, 0xc ;  /* 0x0000001c04207291 */ /* 0x000fe4000f8e60ff */
[----:B------:R-:W-:Y:S02]  /*1df0*/  UISETP.NE.AND UP0, UPT, UR5, 0x8, UPT ;  /* 0x000000080500788c */ /* 0x000fe4000bf05270 */
[----:B------:R-:W-:Y:S02]  /*1e00*/  UIADD3 UR14, UP1, UPT, UR26, 0x80, URZ ;  /* 0x000000801a0e7890 */ /* 0x000fe4000ff3e0ff */
[----:B------:R-:W-:Y:S02]  /*1e10*/  USEL UR7, URZ, 0x1, UP0 ;  /* 0x00000001ff077887 */ /* 0x000fe40008000000 */
[----:B------:R-:W-:-:S02]  /*1e20*/  USEL UR6, UR5, URZ, UP0 ;  /* 0x000000ff05067287 */ /* 0x000fc40008000000 */
[----:B------:R-:W-:Y:S02]  /*1e30*/  ULEA UR8, UR4, UR13, 0xe ;  /* 0x0000000d04087291 */ /* 0x000fe4000f8e70ff */
[----:B------:R-:W-:Y:S01]  /*1e40*/  ULEA UR5, UR6, UR13, 0x3 ;  /* 0x0000000d06057291 */ /* 0x000fe2000f8e18ff */
[----:B------:R-:W-:Y:S01]  /*1e50*/  LOP3.LUT R12, R12, UR7, RZ, 0x3c, !PT ;  /* 0x000000070c0c7c12 */ /* 0x000fe2000f8e3cff */
[----:B------:R-:W-:Y:S02]  /*1e60*/  ULEA UR32, UR32, UR13, 0x1 ;  /* 0x0000000d20207291 */ /* 0x000fe4000f8e08ff */
[----:B------:R-:W-:Y:S01]  /*1e70*/  UIADD3 UR4, UP0, UPT, UR26, 0x180, URZ ;  /* 0x000001801a047890 */ /* 0x000fe2000ff1e0ff */
[----:B-1----:R-:W-:Y:S01]  /*1e80*/  SHF.L.U32 R0, R12, 0x1f, RZ ;  /* 0x0000001f0c007819 */ /* 0x002fe200000006ff */
[----:B------:R-:W-:Y:S02]  /*1e90*/  ULOP3.LUT UR33, UR33, 0xfefffff8, URZ, 0xc0, !UPT ;  /* 0xfefffff821217892 */ /* 0x000fe4000f8ec0ff */
[----:B------:R-:W-:Y:S01]  /*1ea0*/  UIADD3.X UR15, UPT, UPT, URZ, UR27, URZ, UP1, !UPT ;  /* 0x0000001bff0f7290 */ /* 0x000fe20008ffe4ff */
[----:B------:R3:W4:Y:S01]  /*1eb0*/  SYNCS.PHASECHK.TRANS64.TRYWAIT P0, [UR5+0x40], R0 ;  /* 0x00004000ff0075a7 */ /* 0x0007220008001105 */
[----:B------:R-:W-:-:S02]  /*1ec0*/  UIADD3 UR32, UPT, UPT, UR32, 0x8400, URZ ;  /* 0x0000840020207890 */ /* 0x000fc4000fffe0ff */
[----:B------:R-:W-:Y:S02]  /*1ed0*/  UPRMT UR7, URZ, 0x5410, UR24 ;  /* 0x00005410ff077896 */ /* 0x000fe40008000018 */
[----:B------:R-:W-:Y:S02]  /*1ee0*/  UIADD3 UR8, UPT, UPT, UR8, 0x18400, URZ ;  /* 0x0001840008087890 */ /* 0x000fe4000fffe0ff */
[----:B------:R-:W-:Y:S01]  /*1ef0*/  UIADD3.X UR5, UPT, UPT, URZ, UR27, URZ, UP0, !UPT ;  /* 0x0000001bff057290 */ /* 0x000fe200087fe4ff */
[----:B------:R-:W-:Y:S01]  /*1f00*/  UMOV UR18, 0x0 ;  /* 0x0000000000127882 */ /* 0x000fe20000000000 */
[----:B------:R-:W-:Y:S01]  /*1f10*/  UMOV UR19, 0x10000000 ;  /* 0x1000000000137882 */ /* 0x000fe20000000000 */
[----:B------:R-:W-:Y:S01]  /*1f20*/  UMOV UR10, UR34 ;  /* 0x00000022000a7c82 */ /* 0x000fe20008000000 */
[----:B------:R-:W-:Y:S01]  /*1f30*/  UMOV UR12, UR36 ;  /* 0x00000024000c7c82 */ /* 0x000fe20008000000 */
[----:B------:R-:W-:Y:S01]  /*1f40*/  UMOV UR9, UR33 ;  /* 0x0000002100097c82 */ /* 0x000fe20008000000 */
[----:B------:R1:W-:Y:S03]  /*1f50*/  UTMALDG.3D.MULTICAST.2CTA [UR32], [UR14], UR7, desc[UR18] ;  /* 0x000012200e0073b4 */ /* 0x0003e60008211807 */
[----:B------:R2:W-:Y:S01]  /*1f60*/  UTMALDG.3D.2CTA [UR8], [UR4], desc[UR18] ;  /* 0x00001208040075b4 */ /* 0x0005e20008211000 */
[----:B-1----:R-:W-:Y:S01]  /*1f70*/  UIADD3 UR34, UPT, UPT, UR34, 0x40, URZ ;  /* 0x0000004022227890 */ /* 0x002fe2000fffe0ff */
[----:B------:R-:W-:Y:S01]  /*1f80*/  UMOV UR7, UR29 ;  /* 0x0000001d00077c82 */ /* 0x000fe20008000000 */
[----:B--2---:R-:W-:Y:S01]  /*1f90*/  UMOV UR4, UR6 ;  /* 0x0000000600047c82 */ /* 0x004fe20008000000 */
[----:B------:R-:W-:Y:S09]  /*1fa0*/  BRA.U UP2, `(.L_x_31) ;  /* 0xfffffffd02447547 */ /* 0x000ff2000b83ffff */
.L_x_25:
[----:B------:R-:W-:Y:S01]  /*1fb0*/  ULEA UR4, UR6, UR13, 0x3 ;  /* 0x0000000d06047291 */ /* 0x000fe2000f8e18ff */
[----:B-1-3--:R-:W-:Y:S01]  /*1fc0*/  SHF.L.U32 R0, R12, 0x1f, RZ ;  /* 0x0000001f0c007819 */ /* 0x00afe200000006ff */
[----:B------:R-:W-:Y:S01]  /*1fd0*/  @!P1 SYNCS.ARRIVE.TRANS64.A1T0 RZ, [UR13+0xc8], RZ ;  /* 0x0000c8ffffff99a7 */ /* 0x000fe2000810000d */
[----:B------:R-:W-:-:S06]  /*1fe0*/  UISETP.GT.AND UP0, UPT, UR41, UR40, UPT ;  /* 0x000000282900728c */ /* 0x000fcc000bf04270 */
[----:B--2-4-:R1:W2:Y:S03]  /*1ff0*/  SYNCS.PHASECHK.TRANS64.TRYWAIT P0, [UR4+0x40], R0 ;  /* 0x00004000ff0075a7 */ /* 0x0142a60008001104 */
[----:B------:R-:W-:Y:S05]  /*2000*/  BRA.U !UP0, `(.L_x_32) ;  /* 0x0000000108c07547 */ /* 0x000fea000b800000 */
[----:B------:R-:W-:Y:S01]  /*2010*/  UIADD3 UR25, UPT, UPT, UR43, UR7, URZ ;  /* 0x000000072b197290 */ /* 0x000fe2000fffe0ff */
[----:B------:R-:W-:-:S11]  /*2020*/  UMOV UR4, UR6 ;  /* 0x0000000600047c82 */ /* 0x000fd60008000000 */
.L_x_38:
[----:B------:R-:W-:Y:S01]  /*2030*/  ULEA UR17, UR4, UR13, 0x3 ;  /* 0x0000000d04117291 */ /* 0x000fe2000f8e18ff */
[----:B--2---:R-:W-:Y:S01]  /*2040*/  @P3 MOV R2, 0xc000 ;  /* 0x0000c00000023802 */ /* 0x004fe20000000f00 */
[----:B--2-4-:R-:W-:Y:S10]  /*2050*/  @P0 BRA `(.L_x_33) ;  /* 0x00000000000c0947 */ /* 0x014ff40003800000 */
[----:B------:R-:W-:-:S04]  /*2060*/  SHF.L.U32 R3, R12, 0x1f, RZ ;  /* 0x0000001f0c037819 */ /* 0x000fc800000006ff */
[----:B------:R-:W2:Y:S02]  /*2070*/  SYNCS.PHASECHK.TRANS64.TRYWAIT P0, [UR17+0x40], R3 ;  /* 0x00004003ff0075a7 */ /* 0x000ea40008001111 */
[----:B--2---:R-:W-:Y:S05]  /*2080*/  @!P0 BRA `(.L_x_34) ;  /* 0x0000008000488947 */ /* 0x004fea0003800000 */
.L_x_33:
[----:B------:R2:W-:Y:S01]  /*2090*/  @P3 SYNCS.ARRIVE.TRANS64 RZ, [UR17], R2 ;  /* 0x00000002ffff39a7 */ /* 0x0005e20008000011 */
[----:B------:R-:W-:-:S04]  /*20a0*/  ULOP3.LUT UR5, UR21, 0x2, URZ, 0xfc, !UPT ;  /* 0x0000000215057892 */ /* 0x000fc8000f8efcff */
[----:B------:R-:W-:-:S09]  /*20b0*/  UISETP.NE.AND UP0, UPT, UR5, 0x2, UPT ;  /* 0x000000020500788c */ /* 0x000fd2000bf05270 */
[----:B------:R-:W-:Y:S05]  /*20c0*/  BRA.U UP0, `(.L_x_35) ;  /* 0x0000000100047547 */ /* 0x000fea000b800000 */
[----:B------:R-:W-:Y:S05]  /*20d0*/  BPT.TRAP 0x1 ;  /* 0x000000040000795c */ /* 0x000fea0000300000 */
.L_x_35:
[----:B------:R-:W-:Y:S04]  /*20e0*/  BSSY.RECONVERGENT B0, `(.L_x_36) ;  /* 0x0000003000007945 */ /* 0x000fe80003800200 */
[----:B------:R-:W-:Y:S05]  /*20f0*/  @!P2 BRA `(.L_x_37) ;  /* 0x000000000004a947 */ /* 0x000fea0003800000 */
[----:B------:R-:W-:Y:S05]  /*2100*/  BPT.TRAP 0x1 ;  /* 0x000000040000795c */ /* 0x000fea0000300000 */
.L_x_37:
[----:B------:R-:W-:Y:S05]  /*2110*/  BSYNC.RECONVERGENT B0 ;  /* 0x0000000000007941 */ /* 0x000fea0003800200 */
.L_x_36:
[----:B------:R-:W-:Y:S02]  /*2120*/  UIADD3 UR5, UPT, UPT, UR4, 0x1, URZ ;  /* 0x0000000104057890 */ /* 0x000fe4000fffe0ff */
[----:B------:R-:W-:Y:S02]  /*2130*/  UIADD3 UR14, UP1, UPT, UR26, 0x80, URZ ;  /* 0x000000801a0e7890 */ /* 0x000fe4000ff3e0ff */
[----:B------:R-:W-:Y:S02]  /*2140*/  UISETP.NE.AND UP0, UPT, UR5, 0x8, UPT ;  /* 0x000000080500788c */ /* 0x000fe4000bf05270 */
[----:B------:R-:W-:Y:S02]  /*2150*/  ULEA UR16, UR4, UR30, 0xd ;  /* 0x0000001e04107291 */ /* 0x000fe4000f8e68ff */
[----:B------:R-:W-:Y:S02]  /*2160*/  USEL UR8, URZ, 0x1, UP0 ;  /* 0x00000001ff087887 */ /* 0x000fe40008000000 */
[----:B------:R-:W-:-:S02]  /*2170*/  USEL UR6, UR5, URZ, UP0 ;  /* 0x000000ff05067287 */ /* 0x000fc40008000000 */
[----:B------:R-:W-:Y:S02]  /*2180*/  UIADD3 UR22, UP0, UPT, UR26, 0x180, URZ ;  /* 0x000001801a167890 */ /* 0x000fe4000ff1e0ff */
[----:B------:R-:W-:Y:S01]  /*2190*/  LOP3.LUT R12, R12, UR8, RZ, 0x3c, !PT ;  /* 0x000000080c0c7c12 */ /* 0x000fe2000f8e3cff */
[----:B------:R-:W-:Y:S02]  /*21a0*/  ULEA UR8, UR4, UR13, 0xe ;  /* 0x0000000d04087291 */ /* 0x000fe4000f8e70ff */
[----:B------:R-:W-:Y:S01]  /*21b0*/  ULEA UR5, UR6, UR13, 0x3 ;  /* 0x0000000d06057291 */ /* 0x000fe2000f8e18ff */
[----:B-1----:R-:W-:Y:S01]  /*21c0*/  SHF.L.U32 R0, R12, 0x1f, RZ ;  /* 0x0000001f0c007819 */ /* 0x002fe200000006ff */
[----:B------:R-:W-:Y:S02]  /*21d0*/  USHF.L.U32 UR18, UR7, 0x6, URZ ;  /* 0x0000000607127899 */ /* 0x000fe400080006ff */
[----:B------:R-:W-:Y:S02]  /*21e0*/  ULOP3.LUT UR17, UR17, 0xfefffff8, URZ, 0xc0, !UPT ;  /* 0xfefffff811117892 */ /* 0x000fe4000f8ec0ff */
[----:B------:R-:W-:-:S02]  /*21f0*/  UIADD3.X UR15, UPT, UPT, URZ, UR27, URZ, UP1, !UPT ;  /* 0x0000001bff0f7290 */ /* 0x000fc40008ffe4ff */
[----:B------:R-:W-:Y:S01]  /*2200*/  UPRMT UR4, URZ, 0x5410, UR24 ;  /* 0x00005410ff047896 */ /* 0x000fe20008000018 */
[----:B------:R3:W4:Y:S01]  /*2210*/  SYNCS.PHASECHK.TRANS64.TRYWAIT P0, [UR5+0x40], R0 ;  /* 0x00004000ff0075a7 */ /* 0x0007220008001105 */
[----:B------:R-:W-:Y:S02]  /*2220*/  UIADD3 UR8, UPT, UPT, UR8, 0x18400, URZ ;  /* 0x0001840008087890 */ /* 0x000fe4000fffe0ff */
[----:B------:R-:W-:Y:S01]  /*2230*/  UIADD3.X UR23, UPT, UPT, URZ, UR27, URZ, UP0, !UPT ;  /* 0x0000001bff177290 */ /* 0x000fe200087fe4ff */
[----:B------:R-:W-:Y:S01]  /*2240*/  UMOV UR32, 0x0 ;  /* 0x0000000000207882 */ /* 0x000fe20000000000 */
[----:B------:R-:W-:Y:S01]  /*2250*/  UMOV UR33, 0x10000000 ;  /* 0x1000000000217882 */ /* 0x000fe20000000000 */
[----:B------:R-:W-:Y:S01]  /*2260*/  UMOV UR19, UR35 ;  /* 0x0000002300137c82 */ /* 0x000fe20008000000 */
[----:B------:R-:W-:Y:S01]  /*2270*/  UMOV UR20, UR36 ;  /* 0x0000002400147c82 */ /* 0x000fe20008000000 */
[----:B------:R-:W-:Y:S01]  /*2280*/  UMOV UR12, UR36 ;  /* 0x00000024000c7c82 */ /* 0x000fe20008000000 */
[----:B------:R-:W-:Y:S01]  /*2290*/  UMOV UR9, UR17 ;  /* 0x0000001100097c82 */ /* 0x000fe20008000000 */
[----:B------:R-:W-:Y:S01]  /*22a0*/  UMOV UR10, UR18 ;  /* 0x00000012000a7c82 */ /* 0x000fe20008000000 */
[----:B------:R1:W-:Y:S01]  /*22b0*/  UTMALDG.3D.MULTICAST.2CTA [UR16], [UR14], UR4, desc[UR32] ;  /* 0x000020100e0073b4 */ /* 0x0003e20008211804 */
[----:B------:R-:W-:-:S04]  /*22c0*/  UIADD3 UR7, UPT, UPT, UR7, 0x1, URZ ;  /* 0x0000000107077890 */ /* 0x000fc8000fffe0ff */
[----:B------:R-:W-:Y:S01]  /*22d0*/  UISETP.NE.AND UP0, UPT, UR7, UR25, UPT ;  /* 0x000000190700728c */ /* 0x000fe2000bf05270 */
[----:B------:R3:W-:Y:S01]  /*22e0*/  UTMALDG.3D.2CTA [UR8], [UR22], desc[UR32] ;  /* 0x00002008160075b4 */ /* 0x0007e20008211000 */
[----:B-1----:R-:W-:-:S07]  /*22f0*/  UMOV UR4, UR6 ;  /* 0x0000000600047c82 */ /* 0x002fce0008000000 */
[----:B---3--:R-:W-:Y:S05]  /*2300*/  BRA.U UP0, `(.L_x_38) ;  /* 0xfffffffd00487547 */ /* 0x008fea000b83ffff */
.L_x_32:
[C---:B------:R-:W-:Y:S01]  /*2310*/  LEA R3, R11.reuse, UR13, 0x3 ;  /* 0x0000000d0b037c11 */ /* 0x040fe2000f8e18ff */
[----:B------:R-:W-:Y:S01]  /*2320*/  NOP ;  /* 0x0000000000007918 */ /* 0x000fe20000000000 */
[----:B-1----:R-:W-:Y:S02]  /*2330*/  SHF.L.U32 R0, R10, 0x1f, RZ ;  /* 0x0000001f0a007819 */ /* 0x002fe400000006ff */
[----:B------:R-:W-:Y:S02]  /*2340*/  LEA R5, R11, UR13, 0x4 ;  /* 0x0000000d0b057c11 */ /* 0x000fe4000f8e20ff */
[----:B--2-4-:R-:W1:Y:S02]  /*2350*/  SYNCS.PHASECHK.TRANS64.TRYWAIT P0, [R3+URZ+0xd0], R0 ;  /* 0x0000d000030075a7 */ /* 0x014e6400080011ff */
[----:B-1----:R-:W-:Y:S05]  /*2360*/  @!P0 BRA `(.L_x_39) ;  /* 0x0000007c00a88947 */ /* 0x002fea0003800000 */
.L_x_156:
[----:B------:R-:W2:Y:S01]  /*2370*/  LDS.128 R4, [R5+0x160] ;  /* 0x0001600005047984 */ /* 0x000ea20000000c00 */
[----:B------:R-:W-:Y:S01]  /*2380*/  UISETP.GE.AND UP0, UPT, UR45, 0x1, UPT ;  /* 0x000000012d00788c */ /* 0x000fe2000bf06270 */
[----:B------:R-:W-:Y:S01]  /*2390*/  @!PT LDS RZ, [RZ] ;  /* 0x00000000fffff984 */ /* 0x000fe20000000800 */
[----:B------:R-:W-:Y:S01]  /*23a0*/  @!PT LDS RZ, [RZ] ;  /* 0x00000000fffff984 */ /* 0x000fe20000000800 */
[----:B------:R-:W-:Y:S01]  /*23b0*/  @!PT LDS RZ, [RZ] ;  /* 0x00000000fffff984 */ /* 0x000fe20000000800 */
[----:B------:R-:W-:Y:S01]  /*23c0*/  @!PT LDS RZ, [RZ] ;  /* 0x00000000fffff984 */ /* 0x000fe20000000800 */
[----:B------:R3:W-:Y:S06]  /*23d0*/  MEMBAR.ALL.CTA ;  /* 0x0000000000007992 */ /* 0x0007ec0000008000 */
[----:B---3--:R-:W3:Y:S01]  /*23e0*/  FENCE.VIEW.ASYNC.S ;  /* 0x00000000000073c6 */ /* 0x008ee20000000000 */
[----:B--2---:R-:W-:-:S13]  /*23f0*/  LOP3.LUT P0, RZ, R6, 0x1, RZ, 0xc0, !PT ;  /* 0x0000000106ff7812 */ /* 0x004fda000780c0ff */
[----:B---3--:R-:W-:Y:S01]  /*2400*/  VOTEU.ANY UP1, P0 ;  /* 0x0000000000ff7886 */ /* 0x008fe20000020100 */
[----:B------:R-:W-:-:S13]  /*2410*/  PLOP3.LUT P0, PT, PT, PT, UP1, 0x80, 0x8 ;  /* 0x000000000008781c */ /* 0x000fda0003f0f018 */
[----:B-1----:R-:W-:Y:S02]  /*2420*/  @P0 LOP3.LUT R0, R5, 0xffff, RZ, 0xc0, !PT ;  /* 0x0000ffff05000812 */ /* 0x002fe400078ec0ff */
[----:B------:R-:W-:Y:S02]  /*2430*/  @P0 MOV R2, R4 ;  /* 0x0000000400020202 */ /* 0x000fe40000000f00 */
[----:B------:R-:W-:Y:S01]  /*2440*/  @P0 R2UR UR5, R0 ;  /* 0x00000000000502ca */ /* 0x000fe200000e0000 */
[----:B------:R-:W-:Y:S01]  /*2450*/  VIADD R0, R3, 0xe0 ;  /* 0x000000e003007836 */ /* 0x000fe20000000000 */
[----:B------:R-:W-:Y:S02]  /*2460*/  @P0 SHF.R.U32.HI R4, RZ, 0x10, R5 ;  /* 0x00000010ff040819 */ /* 0x000fe40000011605 */
[----:B------:R-:W-:Y:S02]  /*2470*/  @P0 R2UR UR7, R2 ;  /* 0x00000000020702ca */ /* 0x000fe400000e0000 */
[----:B------:R-:W-:-:S02]  /*2480*/  PRMT R0, RZ, 0x654, R0 ;  /* 0x00000654ff007816 */ /* 0x000fc40000000000 */
[----:B------:R-:W-:Y:S02]  /*2490*/  @P0 R2UR UR4, R4 ;  /* 0x00000000040402ca */ /* 0x000fe400000e0000 */
[----:B------:R1:W-:Y:S03]  /*24a0*/  SYNCS.ARRIVE.TRANS64.RED.A1T0 RZ, [R0+URZ], RZ ;  /* 0x000000ff00ff79a7 */ /* 0x0003e600081004ff */
[----:B------:R-:W-:-:S04]  /*24b0*/  @UP1 UMOV UR31, UR5 ;  /* 0x00000005001f1c82 */ /* 0x000fc80008000000 */
[----:B------:R-:W-:-:S04]  /*24c0*/  @UP1 UMOV UR37, UR7 ;  /* 0x0000000700251c82 */ /* 0x000fc80008000000 */
[----:B------:R-:W-:Y:S01]  /*24d0*/  @UP1 UMOV UR36, UR4 ;  /* 0x0000000400241c82 */ /* 0x000fe20008000000 */
[----:B------:R-:W-:Y:S05]  /*24e0*/  BRA.U !UP0, `(.L_x_40) ;  /* 0x0000000108d47547 */ /* 0x000fea000b800000 */
[----:B------:R-:W2:Y:S01]  /*24f0*/  LDCU.128 UR16, c[0x0][0xb10] ;  /* 0x00016200ff1077ac */ /* 0x000ea20008000c00 */
[----:B------:R-:W3:Y:S01]  /*2500*/  LDCU UR12, c[0x0][0xb20] ;  /* 0x00016400ff0c77ac */ /* 0x000ee20008000800 */
[----:B------:R-:W4:Y:S01]  /*2510*/  LDCU UR20, c[0x0][0xb0c] ;  /* 0x00016180ff1477ac */ /* 0x000f220008000800 */
[----:B------:R-:W1:Y:S01]  /*2520*/  LDCU.64 UR8, c[0x0][0xb28] ;  /* 0x00016500ff0877ac */ /* 0x000e620008000a00 */
[----:B------:R-:W-:Y:S02]  /*2530*/  UISETP.NE.AND UP3, UPT, UR45, 0x1, UPT ;  /* 0x000000012d00788c */ /* 0x000fe4000bf65270 */
[----:B--2---:R-:W-:Y:S02]  /*2540*/  UIMAD.WIDE.U32 UR10, UR38, UR19, URZ ;  /* 0x00000013260a72a5 */ /* 0x004fe4000f8e00ff */
[----:B------:R-:W-:Y:S02]  /*2550*/  UIMAD.WIDE.U32 UR4, UR39, UR16, URZ ;  /* 0x00000010270472a5 */ /* 0x000fe4000f8e00ff */
[----:B------:R-:W-:-:S02]  /*2560*/  UISETP.NE.AND UP0, UPT, UR18, 0x1, UPT ;  /* 0x000000011200788c */ /* 0x000fc4000bf05270 */
[----:B------:R-:W-:Y:S01]  /*2570*/  UIMAD.WIDE.U32 UR22, UR31, UR19, URZ ;  /* 0x000000131f1672a5 */ /* 0x000fe2000f8e00ff */
[----:B------:R-:W-:Y:S02]  /*2580*/  UMOV UR10, UR11 ;  /* 0x0000000b000a7c82 */ /* 0x000fe40008000000 */
[----:B------:R-:W-:Y:S01]  /*2590*/  UMOV UR4, UR5 ;  /* 0x0000000500047c82 */ /* 0x000fe20008000000 */
[----:B---3--:R-:W-:Y:S02]  /*25a0*/  USHF.R.U32.HI UR10, URZ, UR12, UR10 ;  /* 0x0000000cff0a7299 */ /* 0x008fe4000801160a */
[----:B----4-:R-:W-:Y:S02]  /*25b0*/  UISETP.NE.AND UP2, UPT, UR20, 0x1, UPT ;  /* 0x000000011400788c */ /* 0x010fe4000bf45270 */
[----:B------:R-:W-:Y:S02]  /*25c0*/  USHF.R.U32.HI UR4, URZ, UR17, UR4 ;  /* 0x00000011ff047299 */ /* 0x000fe40008011604 */
[----:B------:R-:W-:-:S02]  /*25d0*/  USEL UR5, UR38, UR10, !UP0 ;  /* 0x0000000a26057287 */ /* 0x000fc4000c000000 */
[----:B------:R-:W-:Y:S02]  /*25e0*/  USEL UR7, UR39, UR4, !UP2 ;  /* 0x0000000427077287 */ /* 0x000fe4000d000000 */
[----:B-1----:R-:W-:Y:S01]  /*25f0*/  UIMAD.WIDE.U32 UR10, UR5, UR8, URZ ;  /* 0x00000008050a72a5 */ /* 0x002fe2000f8e00ff */
[----:B------:R-:W-:Y:S01]  /*2600*/  UMOV UR4, UR23 ;  /* 0x0000001700047c82 */ /* 0x000fe20008000000 */
[----:B------:R-:W-:Y:S02]  /*2610*/  UIMAD.WIDE.U32 UR14, UR37, UR16, URZ ;  /* 0x00000010250e72a5 */ /* 0x000fe4000f8e00ff */
[----:B------:R-:W-:-:S03]  /*2620*/  UIMAD.WIDE.U32 UR22, UR7, UR8, URZ ;  /* 0x00000008071672a5 */ /* 0x000fc6000f8e00ff */
[----:B------:R-:W-:Y:S01]  /*2630*/  UMOV UR10, UR11 ;  /* 0x0000000b000a7c82 */ /* 0x000fe20008000000 */
[----:B------:R-:W-:Y:S02]  /*2640*/  USHF.R.U32.HI UR4, URZ, UR12, UR4 ;  /* 0x0000000cff047299 */ /* 0x000fe40008011604 */
[----:B------:R-:W-:Y:S01]  /*2650*/  @UP3 USHF.R.U32.HI UR5, URZ, UR9, UR10 ;  /* 0x00000009ff053299 */ /* 0x000fe2000801160a */
[----:B------:R-:W-:Y:S01]  /*2660*/  UMOV UR14, UR15 ;  /* 0x0000000f000e7c82 */ /* 0x000fe20008000000 */
[----:B------:R-:W-:Y:S01]  /*2670*/  UMOV UR22, UR23 ;  /* 0x0000001700167c82 */ /* 0x000fe20008000000 */
[----:B------:R-:W-:Y:S02]  /*2680*/  USHF.R.U32.HI UR17, URZ, UR17, UR14 ;  /* 0x00000011ff117299 */ /* 0x000fe4000801160e */
[----:B------:R-:W-:Y:S02]  /*2690*/  USEL UR4, UR31, UR4, !UP0 ;  /* 0x000000041f047287 */ /* 0x000fe4000c000000 */
[----:B------:R-:W-:-:S02]  /*26a0*/  @UP3 USHF.R.U32.HI UR7, URZ, UR9, UR22 ;  /* 0x00000009ff073299 */ /* 0x000fc40008011616 */
[----:B------:R-:W-:Y:S02]  /*26b0*/  UIMAD UR10, UR45, UR5, URZ ;  /* 0x000000052d0a72a4 */ /* 0x000fe4000f8e02ff */
[----:B------:R-:W-:Y:S02]  /*26c0*/  USEL UR5, UR37, UR17, !UP2 ;  /* 0x0000001125057287 */ /* 0x000fe4000d000000 */
[----:B------:R-:W-:Y:S02]  /*26d0*/  UIMAD UR12, UR45, UR7, URZ ;  /* 0x000000072d0c72a4 */ /* 0x000fe4000f8e02ff */
[----:B------:R-:W-:Y:S02]  /*26e0*/  UISETP.GE.AND UP0, UPT, UR4, UR10, UPT ;  /* 0x0000000a0400728c */ /* 0x000fe4000bf06270 */
[----:B------:R-:W-:Y:S02]  /*26f0*/  UIMAD.WIDE.U32 UR10, UR4, UR8, URZ ;  /* 0x00000008040a72a5 */ /* 0x000fe4000f8e00ff */
[----:B------:R-:W-:-:S02]  /*2700*/  UISETP.GE.OR UP0, UPT, UR5, UR12, UP0 ;  /* 0x0000000c0500728c */ /* 0x000fc40008706670 */
[----:B------:R-:W-:Y:S02]  /*2710*/  UIMAD.WIDE.U32 UR14, UR5, UR8, URZ ;  /* 0x00000008050e72a5 */ /* 0x000fe4000f8e00ff */
[----:B------:R-:W-:Y:S01]  /*2720*/  UIADD3 UR12, UPT, UPT, -UR5, URZ, URZ ;  /* 0x000000ff050c7290 */ /* 0x000fe2000fffe1ff */
[----:B------:R-:W-:Y:S01]  /*2730*/  UMOV UR10, UR11 ;  /* 0x0000000b000a7c82 */ /* 0x000fe20008000000 */
[----:B------:R-:W-:Y:S02]  /*2740*/  UIADD3 UR11, UPT, UPT, -UR4, URZ, URZ ;  /* 0x000000ff040b7290 */ /* 0x000fe4000fffe1ff */
[----:B------:R-:W-:-:S03]  /*2750*/  USHF.R.U32.HI UR10, URZ, UR9, UR10 ;  /* 0x00000009ff0a7299 */ /* 0x000fc6000801160a */
[----:B------:R-:W-:Y:S01]  /*2760*/  @!UP0 UMOV UR8, UR15 ;  /* 0x0000000f00088c82 */ /* 0x000fe20008000000 */
[----:B------:R-:W-:Y:S02]  /*2770*/  UIMAD UR11, UR18, UR11, UR31 ;  /* 0x0000000b120b72a4 */ /* 0x000fe4000f8e021f */
[----:B------:R-:W-:Y:S02]  /*2780*/  USEL UR10, UR4, UR10, !UP3 ;  /* 0x0000000a040a7287 */ /* 0x000fe4000d800000 */
[----:B------:R-:W-:Y:S02]  /*2790*/  @!UP0 USHF.R.U32.HI UR8, URZ, UR9, UR8 ;  /* 0x00000009ff088299 */ /* 0x000fe40008011608 */
[----:B------:R-:W-:Y:S02]  /*27a0*/  UIADD3 UR9, UPT, UPT, -UR10, URZ, URZ ;  /* 0x000000ff0a097290 */ /* 0x000fe4000fffe1ff */
[----:B------:R-:W-:Y:S02]  /*27b0*/  @!UP0 USEL UR8, UR5, UR8, !UP3 ;  /* 0x0000000805088287 */ /* 0x000fe4000d800000 */
[----:B------:R-:W-:-:S02]  /*27c0*/  UIMAD UR9, UR45, UR9, UR4 ;  /* 0x000000092d0972a4 */ /* 0x000fc4000f8e0204 */
[----:B------:R-:W-:Y:S02]  /*27d0*/  @!UP0 UIADD3 UR10, UPT, UPT, UR10, -UR8, URZ ;  /* 0x800000080a0a8290 */ /* 0x000fe4000fffe0ff */
[----:B------:R-:W-:Y:S02]  /*27e0*/  @!UP0 UIMAD UR8, UR9, UR7, UR8 ;  /* 0x00000007090882a4 */ /* 0x000fe4000f8e0208 */
[----:B------:R-:W-:Y:S02]  /*27f0*/  @!UP0 UIMAD UR4, UR45, UR10, UR5 ;  /* 0x0000000a2d0482a4 */ /* 0x000fe4000f8e0205 */
[----:B------:R-:W-:Y:S02]  /*2800*/  UIMAD UR7, UR20, UR12, UR37 ;  /* 0x0000000c140772a4 */ /* 0x000fe4000f8e0225 */
[----:B------:R-:W-:Y:S01]  /*2810*/  UIMAD UR31, UR4, UR18, UR11 ;  /* 0x00000012041f72a4 */ /* 0x000fe2000f8e020b */
[----:B------:R-:W-:Y:S02]  /*2820*/  @!UP0 UMOV UR5, UR8 ;  /* 0x0000000800058c82 */ /* 0x000fe40008000000 */
[----:B------:R-:W-:-:S12]  /*2830*/  UIMAD UR37, UR5, UR20, UR7 ;  /* 0x00000014052572a4 */ /* 0x000fd8000f8e0207 */
.L_x_40:
[----:B------:R-:W2:Y:S02]  /*2840*/  LDCU UR4, c[0x0][0xb30] ;  /* 0x00016600ff0477ac */ /* 0x000ea40008000800 */
[----:B--2---:R-:W-:-:S09]  /*2850*/  UISETP.NE.AND UP0, UPT, UR4, 0x1, UPT ;  /* 0x000000010400788c */ /* 0x004fd2000bf05270 */
[----:B------:R-:W-:Y:S05]  /*2860*/  BRA.U UP0, `(.L_x_41) ;  /* 0x0000000100447547 */ /* 0x000fea000b800000 */
[----:B------:R-:W2:Y:S01]  /*2870*/  LDCU.128 UR16, c[0x0][0xb10] ;  /* 0x00016200ff1077ac */ /* 0x000ea20008000c00 */
[----:B------:R-:W3:Y:S01]  /*2880*/  LDCU UR10, c[0x0][0xb0c] ;  /* 0x00016180ff0a77ac */ /* 0x000ee20008000800 */
[----:B------:R-:W4:Y:S01]  /*2890*/  LDCU UR7, c[0x0][0xb20] ;  /* 0x00016400ff0777ac */ /* 0x000f220008000800 */
[----:B--2---:R-:W-:Y:S02]  /*28a0*/  UIMAD.WIDE.U32 UR8, UR37, UR16, URZ ;  /* 0x00000010250872a5 */ /* 0x004fe4000f8e00ff */
[----:B------:R-:W-:Y:S02]  /*28b0*/  UIMAD.WIDE.U32 UR4, UR31, UR19, URZ ;  /* 0x000000131f0472a5 */ /* 0x000fe4000f8e00ff */
[----:B---3--:R-:W-:Y:S02]  /*28c0*/  UISETP.NE.AND UP2, UPT, UR10, 0x1, UPT ;  /* 0x000000010a00788c */ /* 0x008fe4000bf45270 */
[----:B------:R-:W-:Y:S01]  /*28d0*/  UISETP.NE.AND UP0, UPT, UR18, 0x1, UPT ;  /* 0x000000011200788c */ /* 0x000fe2000bf05270 */
[----:B------:R-:W-:-:S02]  /*28e0*/  UMOV UR8, UR9 ;  /* 0x0000000900087c82 */ /* 0x000fc40008000000 */
[----:B------:R-:W-:Y:S01]  /*28f0*/  UMOV UR4, UR5 ;  /* 0x0000000500047c82 */ /* 0x000fe20008000000 */
[----:B------:R-:W-:Y:S02]  /*2900*/  USHF.R.U32.HI UR17, URZ, UR17, UR8 ;  /* 0x00000011ff117299 */ /* 0x000fe40008011608 */
[----:B----4-:R-:W-:Y:S02]  /*2910*/  USHF.R.U32.HI UR4, URZ, UR7, UR4 ;  /* 0x00000007ff047299 */ /* 0x010fe40008011604 */
[----:B------:R-:W-:Y:S02]  /*2920*/  USEL UR5, UR37, UR17, !UP2 ;  /* 0x0000001125057287 */ /* 0x000fe4000d000000 */
[----:B------:R-:W-:-:S04]  /*2930*/  USEL UR4, UR31, UR4, !UP0 ;  /* 0x000000041f047287 */ /* 0x000fc8000c000000 */
[----:B------:R-:W-:Y:S02]  /*2940*/  UIADD3 UR7, UPT, UPT, UR5, -UR4, URZ ;  /* 0x8000000405077290 */ /* 0x000fe4000fffe0ff */
[----:B------:R-:W-:Y:S02]  /*2950*/  UIADD3 UR4, UPT, UPT, -UR5, UR4, URZ ;  /* 0x0000000405047290 */ /* 0x000fe4000fffe1ff */
[----:B------:R-:W-:Y:S02]  /*2960*/  UIMAD UR31, UR7, UR18, UR31 ;  /* 0x00000012071f72a4 */ /* 0x000fe4000f8e021f */
[----:B------:R-:W-:-:S12]  /*2970*/  UIMAD UR37, UR4, UR10, UR37 ;  /* 0x0000000a042572a4 */ /* 0x000fd8000f8e0225 */
.L_x_41:
[----:B------:R-:W-:Y:S01]  /*2980*/  VIADD R11, R11, 0x1 ;  /* 0x000000010b0b7836 */ /* 0x000fe20000000000 */
[----:B------:R-:W-:Y:S02]  /*2990*/  R2UR UR5, R83 ;  /* 0x00000000530572ca */ /* 0x000fe400000e0000 */
[----:B------:R-:W-:Y:S02]  /*29a0*/  R2UR UR4, R82 ;  /* 0x00000000520472ca */ /* 0x000fe400000e0000 */
[C---:B------:R-:W-:Y:S02]  /*29b0*/  ISETP.NE.AND P0, PT, R11.reuse, 0x2, PT ;  /* 0x000000020b00780c */ /* 0x040fe40003f05270 */
[----:B------:R-:W-:Y:S02]  /*29c0*/  PLOP3.LUT P1, PT, PT, PT, PT, 0x80, 0x8 ;  /* 0x000000000008781c */ /* 0x000fe40003f2f070 */
[----:B------:R-:W-:Y:S02]  /*29d0*/  SEL R3, RZ, 0x1, P0 ;  /* 0x00000001ff037807 */ /* 0x000fe40000000000 */
[----:B------:R-:W-:-:S02]  /*29e0*/  SEL R11, R11, RZ, P0 ;  /* 0x000000ff0b0b7207 */ /* 0x000fc40000000000 */
[----:B------:R-:W-:Y:S01]  /*29f0*/  LOP3.LUT R10, R10, R3, RZ, 0x3c, !PT ;  /* 0x000000030a0a7212 */ /* 0x000fe200078e3cff */
[----:B------:R-:W-:Y:S02]  /*2a00*/  UIADD3 UR20, UPT, UPT, UR37, UR5, URZ ;  /* 0x0000000525147290 */ /* 0x000fe4000fffe0ff */
[----:B------:R-:W-:Y:S01]  /*2a10*/  UIADD3 UR32, UPT, UPT, UR31, UR4, URZ ;  /* 0x000000041f207290 */ /* 0x000fe2000fffe0ff */
[----:B------:R-:W-:Y:S11]  /*2a20*/  BRA.U UP1, `(.L_x_42) ;  /* 0xfffffff101387547 */ /* 0x000ff6000b83ffff */
[----:B------:R-:W-:Y:S01]  /*2a30*/  UIADD3 UR13, UPT, UPT, UR13, 0x40, URZ ;  /* 0x000000400d0d7890 */ /* 0x000fe2000fffe0ff */
[----:B------:R-:W-:-:S03]  /*2a40*/  SHF.L.U32 R3, R12, 0x1f, RZ ;  /* 0x0000001f0c037819 */ /* 0x000fc600000006ff */
[----:B------:R-:W-:-:S09]  /*2a50*/  ULEA UR4, UR6, UR13, 0x3 ;  /* 0x0000000d06047291 */ /* 0x000fd2000f8e18ff */
[----:B------:R-:W2:Y:S02]  /*2a60*/  SYNCS.PHASECHK.TRANS64.TRYWAIT P0, [UR4], R3 ;  /* 0x00000003ff0075a7 */ /* 0x000ea40008001104 */
[----:B--2---:R-:W-:Y:S05]  /*2a70*/  @!P0 BRA `(.L_x_43) ;  /* 0x0000007400f88947 */ /* 0x004fea0003800000 */
.L_x_158:
[----:B------:R-:W-:-:S04]  /*2a80*/  UIADD3 UR4, UPT, UPT, UR6, 0x1, URZ ;  /* 0x0000000106047890 */ /* 0x000fc8000fffe0ff */
[----:B------:R-:W-:-:S04]  /*2a90*/  UISETP.NE.AND UP0, UPT, UR4, 0x8, UPT ;  /* 0x000000080400788c */ /* 0x000fc8000bf05270 */
[----:B------:R-:W-:Y:S02]  /*2aa0*/  USEL UR6, URZ, 0x1, UP0 ;  /* 0x00000001ff067887 */ /* 0x000fe40008000000 */
[----:B------:R-:W-:-:S04]  /*2ab0*/  USEL UR4, UR4, URZ, UP0 ;  /* 0x000000ff04047287 */ /* 0x000fc80008000000 */
[----:B------:R-:W-:Y:S01]  /*2ac0*/  ULEA UR5, UR4, UR13, 0x3 ;  /* 0x0000000d04057291 */ /* 0x000fe2000f8e18ff */
[----:B------:R-:W-:-:S04]  /*2ad0*/  LOP3.LUT R2, R12, UR6, RZ, 0x3c, !PT ;  /* 0x000000060c027c12 */ /* 0x000fc8000f8e3cff */
[----:B-1----:R-:W-:-:S04]  /*2ae0*/  SHF.L.U32 R3, R2, 0x1f, RZ ;  /* 0x0000001f02037819 */ /* 0x002fc800000006ff */
[----:B------:R-:W1:Y:S02]  /*2af0*/  SYNCS.PHASECHK.TRANS64.TRYWAIT P0, [UR5], R3 ;  /* 0x00000003ff0075a7 */ /* 0x000e640008001105 */
[----:B-1----:R-:W-:Y:S05]  /*2b00*/  @!P0 BRA `(.L_x_44) ;  /* 0x0000007400ec8947 */ /* 0x002fea0003800000 */
.L_x_160:
        /* <DEDUP_REMOVED lines=9> */
.L_x_162:
        /* <DEDUP_REMOVED lines=9> */
.L_x_164:
        /* <DEDUP_REMOVED lines=9> */
.L_x_166:
        /* <DEDUP_REMOVED lines=9> */
.L_x_168:
        /* <DEDUP_REMOVED lines=9> */
.L_x_170:
[----:B------:R-:W-:-:S04]  /*2de0*/  UIADD3 UR4, UPT, UPT, UR4, 0x1, URZ ;  /* 0x0000000104047890 */ /* 0x000fc8000fffe0ff */
[----:B------:R-:W-:-:S04]  /*2df0*/  UISETP.NE.AND UP0, UPT, UR4, 0x8, UPT ;  /* 0x000000080400788c */ /* 0x000fc8000bf05270 */
[----:B------:R-:W-:Y:S02]  /*2e00*/  USEL UR5, URZ, 0x1, UP0 ;  /* 0x00000001ff057887 */ /* 0x000fe40008000000 */
[----:B------:R-:W-:-:S04]  /*2e10*/  USEL UR4, UR4, URZ, UP0 ;  /* 0x000000ff04047287 */ /* 0x000fc80008000000 */
[----:B------:R-:W-:Y:S01]  /*2e20*/  ULEA UR4, UR4, UR13, 0x3 ;  /* 0x0000000d04047291 */ /* 0x000fe2000f8e18ff */
[----:B-1----:R-:W-:-:S04]  /*2e30*/  LOP3.LUT R3, R2, UR5, RZ, 0x3c, !PT ;  /* 0x0000000502037c12 */ /* 0x002fc8000f8e3cff */
[----:B------:R-:W-:Y:S01]  /*2e40*/  SHF.L.U32 R3, R3, 0x1f, RZ ;  /* 0x0000001f03037819 */ /* 0x000fe200000006ff */
[----:B------:R-:W-:-:S07]  /*2e50*/  IMAD.U32 R0, RZ, RZ, UR4 ;  /* 0x00000004ff007e24 */ /* 0x000fce000f8e00ff */
.L_x_50:
[----:B-1----:R1:W2:Y:S02]  /*2e60*/  SYNCS.PHASECHK.TRANS64.TRYWAIT P0, [R0+URZ], R3 ;  /* 0x00000003000075a7 */ /* 0x0022a400080011ff */
[----:B--2---:R-:W-:Y:S05]  /*2e70*/  @!P0 NANOSLEEP.SYNCS 0x989680 ;  /* 0x009896800000895d */ /* 0x004fea0003900000 */
[----:B------:R-:W2:Y:S02]  /*2e80*/  @!P0 SYNCS.PHASECHK.TRANS64 P0, [R0+URZ], R3 ;  /* 0x00000003000085a7 */ /* 0x000ea400080010ff */
[----:B--2---:R-:W-:Y:S05]  /*2e90*/  @P0 EXIT ;  /* 0x000000000000094d */ /* 0x004fea0003800000 */
[----:B------:R-:W-:Y:S05]  /*2ea0*/  BRA `(.L_x_50) ;  /* 0xfffffffc00ec7947 */ /* 0x000fea000383ffff */
.L_x_22:
[----:B------:R-:W1:Y:S02]  /*2eb0*/  S2UR UR4, SR_CgaCtaId ;  /* 0x00000000000479c3 */ /* 0x000e640000008800 */
[----:B-1----:R-:W-:-:S04]  /*2ec0*/  UISETP.NE.AND UP0, UPT, UR4, URZ, UPT ;  /* 0x000000ff0400728c */ /* 0x002fc8000bf05270 */
[----:B------:R-:W-:-:S09]  /*2ed0*/  UISETP.NE.OR UP0, UPT, UR13, 0x1, UP0 ;  /* 0x000000010d00788c */ /* 0x000fd20008705670 */
[----:B------:R-:W-:Y:S05]  /*2ee0*/  BRA.U UP0, `(.L_x_51) ;  /* 0x00000005004c7547 */ /* 0x000fea000b800000 */
[----:B------:R-:W1:Y:S01]  /*2ef0*/  S2UR UR5, SR_CgaCtaId ;  /* 0x00000000000579c3 */ /* 0x000e620000008800 */
[----:B------:R-:W-:Y:S01]  /*2f00*/  UMOV UR4, 0x400 ;  /* 0x0000040000047882 */ /* 0x000fe20000000000 */
[----:B------:R-:W-:Y:S01]  /*2f10*/  ISETP.GE.U32.AND P2, PT, R3, 0x4, PT ;  /* 0x000000040300780c */ /* 0x000fe20003f46070 */
[----:B------:R-:W-:Y:S01]  /*2f20*/  IMAD.MOV.U32 R12, RZ, RZ, 0x1 ;  /* 0x00000001ff0c7424 */ /* 0x000fe200078e00ff */
[----:B------:R-:W-:Y:S02]  /*2f30*/  CS2R R10, SRZ ;  /* 0x00000000000a7805 */ /* 0x000fe4000001ff00 */
[----:B------:R-:W-:Y:S01]  /*2f40*/  CS2R R8, SRZ ;  /* 0x0000000000087805 */ /* 0x000fe2000001ff00 */
[----:B-1----:R-:W-:-:S03]  /*2f50*/  ULEA UR6, UR5, UR4, 0x18 ;  /* 0x0000000405067291 */ /* 0x002fc6000f8ec0ff */
[----:B------:R-:W-:-:S09]  /*2f60*/  UMOV UR5, URZ ;  /* 0x000000ff00057c82 */ /* 0x000fd20008000000 */
.L_x_55:
[----:B------:R-:W-:Y:S02]  /*2f70*/  LEA R0, R8, UR6, 0x3 ;  /* 0x0000000608007c11 */ /* 0x000fe4000f8e18ff */
[----:B------:R-:W-:-:S03]  /*2f80*/  SHF.L.U32 R5, R9, 0x1f, RZ ;  /* 0x0000001f09057819 */ /* 0x000fc600000006ff */
[----:B------:R-:W-:Y:S01]  /*2f90*/  VIADD R4, R0, 0x140 ;  /* 0x0000014000047836 */ /* 0x000fe20000000000 */
[----:B------:R-:W1:Y:S02]  /*2fa0*/  SYNCS.PHASECHK.TRANS64.TRYWAIT P0, [R0+URZ+0x130], R5 ;  /* 0x00013005000075a7 */ /* 0x000e6400080011ff */
[----:B-1----:R-:W-:Y:S05]  /*2fb0*/  @!P0 BRA `(.L_x_52) ;  /* 0x0000007400508947 */ /* 0x002fea0003800000 */
.L_x_171:
[----:B------:R-:W-:Y:S01]  /*2fc0*/  ULEA UR4, UR5, UR6, 0x3 ;  /* 0x0000000605047291 */ /* 0x000fe2000f8e18ff */
[----:B------:R-:W-:Y:S01]  /*2fd0*/  PRMT R4, RZ, 0x654, R4 ;  /* 0x00000654ff047816 */ /* 0x000fe20000000004 */
[----:B-1----:R-:W-:Y:S01]  /*2fe0*/  @!P2 IMAD.MOV.U32 R5, RZ, RZ, 0x10 ;  /* 0x00000010ff05a424 */ /* 0x002fe200078e00ff */
[----:B------:R-:W-:Y:S01]  /*2ff0*/  SHF.L.U32 R7, R12, 0x1f, RZ ;  /* 0x0000001f0c077819 */ /* 0x000fe200000006ff */
[----:B------:R-:W-:Y:S01]  /*3000*/  UIADD3 UR7, UPT, UPT, UR4, 0xd0, URZ ;  /* 0x000000d004077890 */ /* 0x000fe2000fffe0ff */
[----:B------:R1:W-:Y:S05]  /*3010*/  SYNCS.ARRIVE.TRANS64.RED.A1T0 RZ, [R4+URZ], RZ ;  /* 0x000000ff04ff79a7 */ /* 0x0003ea00081004ff */
[----:B------:R-:W-:Y:S01]  /*3020*/  IMAD.U32 R0, RZ, RZ, UR7 ;  /* 0x00000007ff007e24 */ /* 0x000fe2000f8e00ff */
[----:B------:R-:W2:Y:S04]  /*3030*/  SYNCS.PHASECHK.TRANS64.TRYWAIT P0, [UR4+0xe0], R7 ;  /* 0x0000e007ff0075a7 */ /* 0x000ea80008001104 */
[----:B------:R-:W-:Y:S01]  /*3040*/  PRMT R13, R3, 0x654, R0 ;  /* 0x00000654030d7816 */ /* 0x000fe20000000000 */
[----:B-12---:R-:W-:Y:S06]  /*3050*/  @!P0 BRA `(.L_x_53) ;  /* 0x00000074003c8947 */ /* 0x006fec0003800000 */
.L_x_173:
[----:B------:R-:W-:Y:S01]  /*3060*/  ULEA UR8, UR5, UR6, 0x4 ;  /* 0x0000000605087291 */ /* 0x000fe2000f8e20ff */
[----:B------:R-:W-:Y:S01]  /*3070*/  SEL R2, R13, R2, !P2 ;  /* 0x000000020d027207 */ /* 0x000fe20005000000 */
[----:B------:R-:W-:Y:S01]  /*3080*/  UIADD3 UR9, UPT, UPT, UR4, 0xd0, URZ ;  /* 0x000000d004097890 */ /* 0x000fe2000fffe0ff */
[----:B-1----:R-:W-:Y:S01]  /*3090*/  LEA R0, R11, UR6, 0x3 ;  /* 0x000000060b007c11 */ /* 0x002fe2000f8e18ff */
[----:B------:R-:W-:Y:S01]  /*30a0*/  UIADD3 UR8, UPT, UPT, UR8, 0x160, URZ ;  /* 0x0000016008087890 */ /* 0x000fe2000fffe0ff */
[----:B------:R1:W-:Y:S01]  /*30b0*/  @!P2 SYNCS.ARRIVE.TRANS64.RED RZ, [R2+URZ], R5 ;  /* 0x0000000502ffa9a7 */ /* 0x0003e200080004ff */
[----:B------:R-:W-:Y:S01]  /*30c0*/  UIADD3 UR4, UPT, UPT, UR5, 0x1, URZ ;  /* 0x0000000105047890 */ /* 0x000fe2000fffe0ff */
[----:B------:R-:W-:-:S03]  /*30d0*/  VIADD R8, R8, 0x1 ;  /* 0x0000000108087836 */ /* 0x000fc60000000000 */
[----:B------:R-:W-:Y:S02]  /*30e0*/  UISETP.NE.AND UP0, UPT, UR4, 0x2, UPT ;  /* 0x000000020400788c */ /* 0x000fe4000bf05270 */
[----:B------:R-:W-:Y:S01]  /*30f0*/  ISETP.NE.AND P0, PT, R8, 0x2, PT ;  /* 0x000000020800780c */ /* 0x000fe20003f05270 */
[----:B------:R-:W-:Y:S06]  /*3100*/  UGETNEXTWORKID.BROADCAST [UR8], [UR9] ;  /* 0x00000000080073ca */ /* 0x000fec0008000100 */
[----:B------:R-:W-:Y:S02]  /*3110*/  USEL UR7, URZ, 0x1, UP0 ;  /* 0x00000001ff077887 */ /* 0x000fe40008000000 */
[----:B------:R-:W-:-:S04]  /*3120*/  USEL UR5, UR4, URZ, UP0 ;  /* 0x000000ff04057287 */ /* 0x000fc80008000000 */
[----:B------:R-:W-:Y:S02]  /*3130*/  LOP3.LUT R12, R12, UR7, RZ, 0x3c, !PT ;  /* 0x000000070c0c7c12 */ /* 0x000fe4000f8e3cff */
[----:B-1----:R-:W-:-:S04]  /*3140*/  SHF.L.U32 R5, R10, 0x1f, RZ ;  /* 0x0000001f0a057819 */ /* 0x002fc800000006ff */
[----:B------:R-:W1:Y:S02]  /*3150*/  SYNCS.PHASECHK.TRANS64.TRYWAIT P1, [R0+URZ+0xd0], R5 ;  /* 0x0000d005000075a7 */ /* 0x000e6400080211ff */
[----:B-1----:R-:W-:Y:S05]  /*3160*/  @!P1 BRA `(.L_x_54) ;  /* 0x0000007400109947 */ /* 0x002fea0003800000 */
.L_x_174:
[C---:B------:R-:W-:Y:S01]  /*3170*/  LEA R4, R11.reuse, UR6, 0x4 ;  /* 0x000000060b047c11 */ /* 0x040fe2000f8e20ff */
[----:B-1----:R-:W-:Y:S01]  /*3180*/  VIADD R0, R0, 0xe0 ;  /* 0x000000e000007836 */ /* 0x002fe20000000000 */
[----:B------:R-:W-:Y:S01]  /*3190*/  SEL R8, R8, RZ, P0 ;  /* 0x000000ff08087207 */ /* 0x000fe20000000000 */
[----:B------:R-:W-:-:S03]  /*31a0*/  VIADD R11, R11, 0x1 ;  /* 0x000000010b0b7836 */ /* 0x000fc60000000000 */
[----:B------:R-:W1:Y:S01]  /*31b0*/  LDS.128 R4, [R4+0x160] ;  /* 0x0001600004047984 */ /* 0x000e620000000c00 */
[----:B------:R-:W-:Y:S02]  /*31c0*/  PRMT R0, RZ, 0x654, R0 ;  /* 0x00000654ff007816 */ /* 0x000fe40000000000 */
[C---:B------:R-:W-:Y:S01]  /*31d0*/  ISETP.NE.AND P1, PT, R11.reuse, 0x2, PT ;  /* 0x000000020b00780c */ /* 0x040fe20003f25270 */
[----:B------:R-:W-:Y:S01]  /*31e0*/  @!PT LDS RZ, [RZ] ;  /* 0x00000000fffff984 */ /* 0x000fe20000000800 */
[----:B------:R-:W-:Y:S01]  /*31f0*/  @!PT LDS RZ, [RZ] ;  /* 0x00000000fffff984 */ /* 0x000fe20000000800 */
[----:B------:R-:W-:Y:S01]  /*3200*/  @!PT LDS RZ, [RZ] ;  /* 0x00000000fffff984 */ /* 0x000fe20000000800 */
[----:B------:R-:W-:Y:S01]  /*3210*/  @!PT LDS RZ, [RZ] ;  /* 0x00000000fffff984 */ /* 0x000fe20000000800 */
[----:B------:R2:W-:Y:S06]  /*3220*/  MEMBAR.ALL.CTA ;  /* 0x0000000000007992 */ /* 0x0005ec0000008000 */
[----:B--2---:R-:W2:Y:S01]  /*3230*/  FENCE.VIEW.ASYNC.S ;  /* 0x00000000000073c6 */ /* 0x004ea20000000000 */
[----:B------:R-:W-:Y:S01]  /*3240*/  SEL R11, R11, RZ, P1 ;  /* 0x000000ff0b0b7207 */ /* 0x000fe20000800000 */
[----:B--2---:R2:W-:Y:S01]  /*3250*/  SYNCS.ARRIVE.TRANS64.RED.A1T0 RZ, [R0+URZ], RZ ;  /* 0x000000ff00ff79a7 */ /* 0x0045e200081004ff */
[----:B-1----:R-:W-:-:S02]  /*3260*/  LOP3.LUT P3, RZ, R6, 0x1, RZ, 0xc0, !PT ;  /* 0x0000000106ff7812 */ /* 0x002fc4000786c0ff */
[----:B------:R-:W-:-:S04]  /*3270*/  SEL R5, RZ, 0x1, P1 ;  /* 0x00000001ff057807 */ /* 0x000fc80000800000 */
[----:B------:R-:W-:Y:S02]  /*3280*/  LOP3.LUT R10, R10, R5, RZ, 0x3c, !PT ;  /* 0x000000050a0a7212 */ /* 0x000fe400078e3cff */
[----:B--2---:R-:W-:-:S04]  /*3290*/  SEL R0, RZ, 0x1, P0 ;  /* 0x00000001ff007807 */ /* 0x004fc80000000000 */
[----:B------:R-:W-:Y:S01]  /*32a0*/  LOP3.LUT R9, R9, R0, RZ, 0x3c, !PT ;  /* 0x0000000009097212 */ /* 0x000fe200078e3cff */
[----:B------:R-:W-:Y:S06]  /*32b0*/  @P3 BRA `(.L_x_55) ;  /* 0xfffffffc002c3947 */ /* 0x000fec000383ffff */
[----:B------:R-:W-:Y:S01]  /*32c0*/  ULEA UR4, UR5, UR6, 0x3 ;  /* 0x0000000605047291 */ /* 0x000fe2000f8e18ff */
[----:B------:R-:W-:-:S08]  /*32d0*/  SHF.L.U32 R3, R12, 0x1f, RZ ;  /* 0x0000001f0c037819 */ /* 0x000fd000000006ff */
[----:B------:R-:W1:Y:S02]  /*32e0*/  SYNCS.PHASECHK.TRANS64 P0, [UR4+0xe0], R3 ;  /* 0x0000e003ff0075a7 */ /* 0x000e640008001004 */
[----:B-1----:R-:W-:Y:S05]  /*32f0*/  @P0 BRA `(.L_x_56) ;  /* 0x0000000000080947 */ /* 0x002fea0003800000 */
[----:B------:R-:W1:Y:S02]  /*3300*/  SYNCS.PHASECHK.TRANS64.TRYWAIT P0, [UR4+0xe0], R3 ;  /* 0x0000e003ff0075a7 */ /* 0x000e640008001104 */
[----:B-1----:R-:W-:Y:S05]  /*3310*/  @!P0 BRA `(.L_x_57) ;  /* 0x0000007000b88947 */ /* 0x002fea0003800000 */
.L_x_56:
[----:B------:R-:W-:-:S04]  /*3320*/  UIADD3 UR7, UPT, UPT, UR5, 0x1, URZ ;  /* 0x0000000105077890 */ /* 0x000fc8000fffe0ff */
[----:B------:R-:W-:-:S04]  /*3330*/  UISETP.NE.AND UP0, UPT, UR7, 0x2, UPT ;  /* 0x000000020700788c */ /* 0x000fc8000bf05270 */
[----:B------:R-:W-:Y:S02]  /*3340*/  USEL UR8, URZ, 0x1, UP0 ;  /* 0x00000001ff087887 */ /* 0x000fe40008000000 */
[----:B------:R-:W-:-:S04]  /*3350*/  USEL UR7, UR7, URZ, UP0 ;  /* 0x000000ff07077287 */ /* 0x000fc80008000000 */
[----:B------:R-:W-:Y:S01]  /*3360*/  ULEA UR7, UR7, UR6, 0x3 ;  /* 0x0000000607077291 */ /* 0x000fe2000f8e18ff */
[----:B-1----:R-:W-:-:S04]  /*3370*/  LOP3.LUT R3, R12, UR8, RZ, 0x3c, !PT ;  /* 0x000000080c037c12 */ /* 0x002fc8000f8e3cff */
[----:B------:R-:W-:-:S04]  /*3380*/  SHF.L.U32 R0, R3, 0x1f, RZ ;  /* 0x0000001f03007819 */ /* 0x000fc800000006ff */
[----:B------:R-:W1:Y:S02]  /*3390*/  SYNCS.PHASECHK.TRANS64 P0, [UR7+0xe0], R0 ;  /* 0x0000e000ff0075a7 */ /* 0x000e640008001007 */
[----:B-1----:R-:W-:Y:S05]  /*33a0*/  @P0 EXIT ;  /* 0x000000000000094d */ /* 0x002fea0003800000 */
[----:B------:R-:W-:Y:S02]  /*33b0*/  SHF.L.U32 R3, R3, 0x1f, RZ ;  /* 0x0000001f03037819 */ /* 0x000fe400000006ff */
[----:B------:R-:W-:-:S07]  /*33c0*/  MOV R0, UR7 ;  /* 0x0000000700007c02 */ /* 0x000fce0008000f00 */
.L_x_58:
[----:B-1----:R1:W2:Y:S02]  /*33d0*/  SYNCS.PHASECHK.TRANS64.TRYWAIT P0, [R0+URZ+0xe0], R3 ;  /* 0x0000e003000075a7 */ /* 0x0022a400080011ff */
[----:B--2---:R-:W-:Y:S05]  /*33e0*/  @!P0 NANOSLEEP.SYNCS 0x989680 ;  /* 0x009896800000895d */ /* 0x004fea0003900000 */
[----:B------:R-:W2:Y:S02]  /*33f0*/  @!P0 SYNCS.PHASECHK.TRANS64 P0, [R0+URZ+0xe0], R3 ;  /* 0x0000e003000085a7 */ /* 0x000ea400080010ff */
[----:B--2---:R-:W-:Y:S05]  /*3400*/  @P0 EXIT ;  /* 0x000000000000094d */ /* 0x004fea0003800000 */
[----:B------:R-:W-:Y:S05]  /*3410*/  BRA `(.L_x_58) ;  /* 0xfffffffc00ec7947 */ /* 0x000fea000383ffff */
.L_x_51:
[----:B------:R-:W-:Y:S05]  /*3420*/  BRA.U UP4, `(.L_x_59) ;  /* 0x0000001104dc7547 */ /* 0x000fea000b800000 */
[----:B------:R-:W1:Y:S01]  /*3430*/  S2UR UR7, SR_CgaCtaId ;  /* 0x00000000000779c3 */ /* 0x000e620000008800 */
[----:B------:R-:W-:Y:S01]  /*3440*/  UMOV UR4, 0x40 ;  /* 0x0000004000047882 */ /* 0x000fe20000000000 */
[----:B------:R-:W-:Y:S01]  /*3450*/  NOP ;  /* 0x0000000000007918 */ /* 0x000fe20000000000 */
[----:B------:R-:W-:Y:S01]  /*3460*/  UMOV UR6, 0x400 ;  /* 0x0000040000067882 */ /* 0x000fe20000000000 */
[----:B-1----:R-:W-:Y:S02]  /*3470*/  ULEA UR5, UR7, UR4, 0x18 ;  /* 0x0000000407057291 */ /* 0x002fe4000f8ec0ff */
[----:B------:R-:W-:-:S07]  /*3480*/  ULEA UR6, UR7, UR6, 0x18 ;  /* 0x0000000607067291 */ /* 0x000fce000f8ec0ff */
[----:B------:R-:W1:Y:S02]  /*3490*/  LDS.U8 R3, [UR5+0x1c] ;  /* 0x00001c05ff037984 */ /* 0x000e640008000000 */
[----:B-1----:R-:W-:-:S13]  /*34a0*/  ISETP.NE.AND P0, PT, R3, RZ, PT ;  /* 0x000000ff0300720c */ /* 0x002fda0003f05270 */
[----:B------:R-:W-:Y:S05]  /*34b0*/  @P0 BRA `(.L_x_60) ;  /* 0x0000000400080947 */ /* 0x000fea0003800000 */
[----:B------:R-:W-:Y:S02]  /*34c0*/  UISETP.NE.U32.AND UP1, UPT, UR47, 0x1, UPT ;  /* 0x000000012f00788c */ /* 0x000fe4000bf25070 */
[----:B------:R-:W-:-:S07]  /*34d0*/  UIADD3 UR7, UPT, UPT, UR5, 0x8, URZ ;  /* 0x0000000805077890 */ /* 0x000fce000fffe0ff */
[----:B------:R-:W-:Y:S05]  /*34e0*/  BRA.U !UP1, `(.L_x_61) ;  /* 0x00000001099c7547 */ /* 0x000fea000b800000 */
[----:B------:R-:W-:Y:S01]  /*34f0*/  ELECT P0, URZ, PT ;  /* 0x0000000000ff782f */ /* 0x000fe20003800000 */
[----:B------:R-:W-:-:S12]  /*3500*/  BSSY B0, `(.L_x_61) ;  /* 0x0000025000007945 */ /* 0x000fd80003800000 */
[----:B------:R-:W-:Y:S05]  /*3510*/  @!P0 BRA `(.L_x_62) ;  /* 0x00000000008c8947 */ /* 0x000fea0003800000 */
[----:B------:R-:W-:-:S05]  /*3520*/  UMOV UR4, 0x10 ;  /* 0x0000001000047882 */ /* 0x000fca0000000000 */
[----:B------:R-:W-:Y:S04]  /*3530*/  DEPBAR.LE SB1, 0x36 ;  /* 0x00009d800000791a */ /* 0x000fe80000000000 */
[----:B------:R-:W1:Y:S02]  /*3540*/  UTCATOMSWS.2CTA.FIND_AND_SET.ALIGN UP0, UR4, UR4 ;  /* 0x00000004000475e3 */ /* 0x000e640008200800 */
[----:B-1----:R-:W-:Y:S01]  /*3550*/  MOV R10, UR4 ;  /* 0x00000004000a7c02 */ /* 0x002fe20008000f00 */
[----:B------:R-:W-:Y:S06]  /*3560*/  BRA.U UP0, `(.L_x_63) ;  /* 0x0000000100187547 */ /* 0x000fec000b800000 */
.L_x_64:
[----:B------:R-:W-:Y:S05]  /*3570*/  NANOSLEEP 0x64 ;  /* 0x000000640000795d */ /* 0x000fea0003800000 */
[----:B------:R-:W-:-:S05]  /*3580*/  UMOV UR4, 0x10 ;  /* 0x0000001000047882 */ /* 0x000fca0000000000 */
[----:B------:R-:W-:Y:S04]  /*3590*/  DEPBAR.LE SB1, 0x36 ;  /* 0x00009d800000791a */ /* 0x000fe80000000000 */
[----:B------:R-:W1:Y:S02]  /*35a0*/  UTCATOMSWS.2CTA.FIND_AND_SET.ALIGN UP0, UR4, UR4 ;  /* 0x00000004000475e3 */ /* 0x000e640008200800 */
[----:B-1----:R-:W-:Y:S01]  /*35b0*/  MOV R10, UR4 ;  /* 0x00000004000a7c02 */ /* 0x002fe20008000f00 */
[----:B------:R-:W-:Y:S05]  /*35c0*/  BRA.U !UP0, `(.L_x_64) ;  /* 0xfffffffd08e87547 */ /* 0x000fea000b83ffff */
.L_x_63:
[----:B------:R-:W1:Y:S01]  /*35d0*/  LDS R6, [UR5+0x10] ;  /* 0x00001005ff067984 */ /* 0x000e620008000800 */
[----:B------:R-:W-:Y:S01]  /*35e0*/  IMAD.U32 R3, RZ, RZ, UR6 ;  /* 0x00000006ff037e24 */ /* 0x000fe2000f8e00ff */
[----:B------:R-:W-:-:S03]  /*35f0*/  MOV R4, UR46 ;  /* 0x0000002e00047c02 */ /* 0x000fc60008000f00 */
[----:B------:R-:W-:Y:S01]  /*3600*/  VIADD R3, R3, 0x180 ;  /* 0x0000018003037836 */ /* 0x000fe20000000000 */
[----:B-1----:R-:W-:-:S04]  /*3610*/  SHF.L.U32 R6, R6, 0x1f, RZ ;  /* 0x0000001f06067819 */ /* 0x002fc800000006ff */
[----:B------:R-:W1:Y:S02]  /*3620*/  SYNCS.PHASECHK.TRANS64.TRYWAIT P0, [UR5+0x8], R6 ;  /* 0x00000806ff0075a7 */ /* 0x000e640008001105 */
[----:B-1----:R-:W-:Y:S05]  /*3630*/  @P0 BRA `(.L_x_65) ;  /* 0x0000000000080947 */ /* 0x002fea0003800000 */
[----:B------:R-:W1:Y:S02]  /*3640*/  SYNCS.PHASECHK.TRANS64.TRYWAIT P0, [UR5+0x8], R6 ;  /* 0x00000806ff0075a7 */ /* 0x000e640008001105 */
[----:B-1----:R-:W-:Y:S05]  /*3650*/  @!P0 BRA `(.L_x_66) ;  /* 0x0000007000008947 */ /* 0x002fea0003800000 */
.L_x_65:
[----:B------:R-:W-:Y:S01]  /*3660*/  PRMT R4, R4, 0x654, R3 ;  /* 0x0000065404047816 */ /* 0x000fe20000000003 */
[----:B------:R-:W-:Y:S01]  /*3670*/  HFMA2 R3, -RZ, RZ, 0, 5.9604644775390625e-08 ;  /* 0x00000001ff037431 */ /* 0x000fe200000001ff */
[----:B------:R-:W-:Y:S01]  /*3680*/  UPRMT UR4, UR46, 0x654, UR7 ;  /* 0x000006542e047896 */ /* 0x000fe20008000007 */
[----:B------:R-:W-:Y:S02]  /*3690*/  IMAD.MOV.U32 R7, RZ, RZ, 0xffff ;  /* 0x0000ffffff077424 */ /* 0x000fe400078e00ff */
[----:B-1----:R-:W-:Y:S02]  /*36a0*/  IMAD.MOV.U32 R6, RZ, RZ, 0x4 ;  /* 0x00000004ff067424 */ /* 0x002fe400078e00ff */
[----:B------:R-:W-:Y:S01]  /*36b0*/  IMAD.SHL.U32 R9, R10, 0x20, RZ ;  /* 0x000000200a097824 */ /* 0x000fe200078e00ff */
[----:B------:R-:W-:Y:S02]  /*36c0*/  MOV R5, UR4 ;  /* 0x0000000400057c02 */ /* 0x000fe40008000f00 */
[-C--:B------:R-:W-:Y:S01]  /*36d0*/  SHF.L.U32 R8, R7, R10.reuse, RZ ;  /* 0x0000000a07087219 */ /* 0x080fe200000006ff */
[----:B------:R1:W-:Y:S01]  /*36e0*/  SYNCS.ARRIVE.TRANS64.RED RZ, [UR4], R6 ;  /* 0x00000006ffff79a7 */ /* 0x0003e20008000404 */
[----:B------:R-:W-:Y:S01]  /*36f0*/  SHF.L.U32 R7, R3, R10, RZ ;  /* 0x0000000a03077219 */ /* 0x000fe200000006ff */
[----:B------:R1:W-:Y:S04]  /*3700*/  STS [UR6+0x180], R9 ;  /* 0x00018009ff007988 */ /* 0x0003e80008000806 */
[----:B------:R1:W-:Y:S04]  /*3710*/  STAS [R4.64], R10 ;  /* 0x0000000a04007dbd */ /* 0x0003e8000c0008ff */
[----:B------:R1:W-:Y:S04]  /*3720*/  ATOMS.OR RZ, [UR5+0x14], R8 ;  /* 0x00001408ffff798c */ /* 0x0003e8000b000005 */
[----:B------:R1:W-:Y:S04]  /*3730*/  ATOMS.OR RZ, [UR5+0x18], R7 ;  /* 0x00001807ffff798c */ /* 0x0003e8000b000005 */
[----:B------:R1:W-:Y:S02]  /*3740*/  ATOMS.XOR RZ, [UR5+0x10], R3 ;  /* 0x00001003ffff798c */ /* 0x0003e4000b800005 */
.L_x_62:
[----:B------:R-:W-:Y:S05]  /*3750*/  BSYNC B0 ;  /* 0x0000000000007941 */ /* 0x000fea0003800000 */
.L_x_61:
[----:B------:R-:W-:Y:S05]  /*3760*/  BRA.U UP1, `(.L_x_67) ;  /* 0x00000001016c7547 */ /* 0x000fea000b800000 */
[----:B------:R-:W-:-:S03]  /*3770*/  UMOV UR4, 0xffffffff ;  /* 0xffffffff00047882 */ /* 0x000fc60000000000 */
[----:B------:R-:W-:Y:S05]  /*3780*/  BRA.DIV UR4, `(.L_x_68) ;  /* 0x0000006e04cc7947 */ /* 0x000fea000b800000 */
[----:B------:R-:W-:-:S13]  /*3790*/  ELECT P0, URZ, PT ;  /* 0x0000000000ff782f */ /* 0x000fda0003800000 */
.L_x_178:
[----:B------:R-:W-:Y:S05]  /*37a0*/  @!P0 BRA `(.L_x_67) ;  /* 0x00000000005c8947 */ /* 0x000fea0003800000 */
[----:B-1----:R-:W1:Y:S02]  /*37b0*/  LDS R4, [UR5+0x10] ;  /* 0x00001005ff047984 */ /* 0x002e640008000800 */
[----:B-1----:R-:W-:-:S04]  /*37c0*/  SHF.L.U32 R4, R4, 0x1f, RZ ;  /* 0x0000001f04047819 */ /* 0x002fc800000006ff */
[----:B------:R-:W1:Y:S02]  /*37d0*/  SYNCS.PHASECHK.TRANS64.TRYWAIT P0, [UR5+0x8], R4 ;  /* 0x00000804ff0075a7 */ /* 0x000e640008001105 */
[----:B-1----:R-:W-:Y:S05]  /*37e0*/  @P0 BRA `(.L_x_69) ;  /* 0x0000000000080947 */ /* 0x002fea0003800000 */
[----:B------:R-:W1:Y:S02]  /*37f0*/  SYNCS.PHASECHK.TRANS64.TRYWAIT P0, [UR5+0x8], R4 ;  /* 0x00000804ff0075a7 */ /* 0x000e640008001105 */
[----:B-1----:R-:W-:Y:S05]  /*3800*/  @!P0 BRA `(.L_x_70) ;  /* 0x0000006c00d08947 */ /* 0x002fea0003800000 */
.L_x_69:
[----:B------:R-:W2:Y:S01]  /*3810*/  LDS R6, [UR6+0x180] ;  /* 0x00018006ff067984 */ /* 0x000ea20008000800 */
[----:B-1----:R-:W-:Y:S02]  /*3820*/  HFMA2 R3, -RZ, RZ, 0, 5.9604644775390625e-08 ;  /* 0x00000001ff037431 */ /* 0x002fe400000001ff */
[----:B------:R-:W-:Y:S01]  /*3830*/  IMAD.MOV.U32 R4, RZ, RZ, 0xffff ;  /* 0x0000ffffff047424 */ /* 0x000fe200078e00ff */
[----:B------:R-:W-:Y:S01]  /*3840*/  UPRMT UR4, UR46, 0x654, UR7 ;  /* 0x000006542e047896 */ /* 0x000fe20008000007 */
[----:B--2---:R-:W-:-:S03]  /*3850*/  IMAD.SHL.U32 R5, R6, 0x20, RZ ;  /* 0x0000002006057824 */ /* 0x004fc600078e00ff */
[-C--:B------:R-:W-:Y:S02]  /*3860*/  SHF.L.U32 R4, R4, R6.reuse, RZ ;  /* 0x0000000604047219 */ /* 0x080fe400000006ff */
[----:B------:R-:W-:Y:S01]  /*3870*/  SHF.L.U32 R6, R3, R6, RZ ;  /* 0x0000000603067219 */ /* 0x000fe200000006ff */
[----:B------:R2:W-:Y:S04]  /*3880*/  STS [UR6+0x180], R5 ;  /* 0x00018005ff007988 */ /* 0x0005e80008000806 */
[----:B------:R2:W-:Y:S04]  /*3890*/  ATOMS.OR RZ, [UR5+0x14], R4 ;  /* 0x00001404ffff798c */ /* 0x0005e8000b000005 */
[----:B------:R2:W-:Y:S01]  /*38a0*/  ATOMS.OR RZ, [UR5+0x18], R6 ;  /* 0x00001806ffff798c */ /* 0x0005e2000b000005 */
[----:B------:R-:W-:Y:S03]  /*38b0*/  SYNCS.ARRIVE.TRANS64.RED.A1T0 RZ, [UR4], RZ ;  /* 0x000000ffffff79a7 */ /* 0x000fe60008100404 */
[----:B------:R2:W-:Y:S01]  /*38c0*/  ATOMS.XOR RZ, [UR5+0x10], R3 ;  /* 0x00001003ffff798c */ /* 0x0005e2000b800005 */
[----:B------:R-:W-:Y:S05]  /*38d0*/  BRA `(.L_x_67) ;  /* 0x0000000000107947 */ /* 0x000fea0003800000 */
.L_x_60:
[----:B------:R-:W-:Y:S02]  /*38e0*/  MOV R3, 0xffffffff ;  /* 0xffffffff00037802 */ /* 0x000fe40000000f00 */
[----:B------:R-:W-:-:S03]  /*38f0*/  MOV R4, 0x3920 ;  /* 0x0000392000047802 */ /* 0x000fc60000000f00 */
[----:B------:R1:W-:Y:S04]  /*3900*/  STS [UR6+0x180], R3 ;  /* 0x00018003ff007988 */ /* 0x0003e80008000806 */
[----:B-1---5:R-:W-:Y:S05]  /*3910*/  CALL.REL.NOINC `($__internal_1_$__cuda_sm10x_tcgen05_guardrail_trap_phase_invalid_during_alloc) ;  /* 0x0000007400a47944 */ /* 0x022fea0003c00000 */
.L_x_67:
[----:B------:R-:W-:Y:S05]  /*3920*/  WARPSYNC.ALL ;  /* 0x0000000000007948 */ /* 0x000fea0003800000 */
[----:B------:R-:W3:Y:S01]  /*3930*/  S2UR UR4, SR_CgaCtaId ;  /* 0x00000000000479c3 */ /* 0x000ee20000008800 */
[----:B------:R-:W-:Y:S01]  /*3940*/  UMOV UR26, 0x400 ;  /* 0x00000400001a7882 */ /* 0x000fe20000000000 */
[----:B------:R-:W-:-:S06]  /*3950*/  NOP ;  /* 0x0000000000007918 */ /* 0x000fcc0000000000 */
[----:B------:R-:W-:Y:S06]  /*3960*/  BAR.ARV 0x6, 0xa0 ;  /* 0x0182800000007b1d */ /* 0x000fec0000002000 */
[----:B------:R-:W4:Y:S01]  /*3970*/  LDCU UR6, c[0x0][0x38c] ;  /* 0x00007180ff0677ac */ /* 0x000f220008000800 */
[----:B------:R-:W-:Y:S01]  /*3980*/  LOP3.LUT R0, R0, 0xffff, RZ, 0xc0, !PT ;  /* 0x0000ffff00007812 */ /* 0x000fe200078ec0ff */
[----:B-1----:R-:W-:Y:S01]  /*3990*/  IMAD.MOV.U32 R9, RZ, RZ, 0x1 ;  /* 0x00000001ff097424 */ /* 0x002fe200078e00ff */
[----:B------:R-:W-:Y:S01]  /*39a0*/  LOP3.LUT R2, R2, 0xffff, RZ, 0xc0, !PT ;  /* 0x0000ffff02027812 */ /* 0x000fe200078ec0ff */
[----:B------:R-:W-:Y:S01]  /*39b0*/  IMAD.MOV.U32 R8, RZ, RZ, RZ ;  /* 0x000000ffff087224 */ /* 0x000fe200078e00ff */
[----:B------:R-:W-:Y:S01]  /*39c0*/  R2UR UR42, R0 ;  /* 0x00000000002a72ca */ /* 0x000fe200000e0000 */
[----:B------:R-:W-:Y:S01]  /*39d0*/  UMOV UR32, URZ ;  /* 0x000000ff00207c82 */ /* 0x000fe20008000000 */
[----:B------:R-:W-:Y:S01]  /*39e0*/  R2UR UR28, R2 ;  /* 0x00000000021c72ca */ /* 0x000fe200000e0000 */
[----:B------:R-:W-:Y:S01]  /*39f0*/  UMOV UR23, URZ ;  /* 0x000000ff00177c82 */ /* 0x000fe20008000000 */
[----:B------:R-:W-:Y:S01]  /*3a00*/  UMOV UR22, URZ ;  /* 0x000000ff00167c82 */ /* 0x000fe20008000000 */
[----:B---3--:R-:W-:-:S02]  /*3a10*/  ULEA UR26, UR4, UR26, 0x18 ;  /* 0x0000001a041a7291 */ /* 0x008fc4000f8ec0ff */
[----:B------:R-:W-:Y:S02]  /*3a20*/  UISETP.NE.AND UP3, UPT, UR47, URZ, UPT ;  /* 0x000000ff2f00728c */ /* 0x000fe4000bf65270 */
[----:B------:R-:W-:Y:S02]  /*3a30*/  UIADD3 UR5, UPT, UPT, UR26, 0x8400, URZ ;  /* 0x000084001a057890 */ /* 0x000fe4000fffe0ff */
[----:B------:R-:W-:Y:S02]  /*3a40*/  UIADD3 UR4, UPT, UPT, UR26, 0x18400, URZ ;  /* 0x000184001a047890 */ /* 0x000fe4000fffe0ff */
[----:B----4-:R-:W-:Y:S01]  /*3a50*/  UIADD3 UR6, UPT, UPT, UR6, 0x3f, URZ ;  /* 0x0000003f06067890 */ /* 0x010fe2000fffe0ff */
[----:B--2---:R-:W1:Y:S01]  /*3a60*/  LDS R3, [UR26+0x180] ;  /* 0x0001801aff037984 */ /* 0x004e620008000800 */
[----:B------:R-:W-:Y:S02]  /*3a70*/  USHF.R.U32.HI UR5, URZ, 0x4, UR5 ;  /* 0x00000004ff057899 */ /* 0x000fe40008011605 */
[----:B------:R-:W-:-:S02]  /*3a80*/  USHF.R.S32.HI UR33, URZ, 0x1f, UR6 ;  /* 0x0000001fff217899 */ /* 0x000fc40008011406 */
[----:B------:R-:W-:Y:S02]  /*3a90*/  USHF.R.U32.HI UR4, URZ, 0x4, UR4 ;  /* 0x00000004ff047899 */ /* 0x000fe40008011604 */
[----:B------:R-:W-:Y:S02]  /*3aa0*/  ULEA.HI UR33, UR33, UR6, URZ, 0x6 ;  /* 0x0000000621217291 */ /* 0x000fe4000f8f30ff */
[----:B------:R-:W-:Y:S02]  /*3ab0*/  ULOP3.LUT UR5, UR5, 0x3fff, URZ, 0xc0, !UPT ;  /* 0x00003fff05057892 */ /* 0x000fe4000f8ec0ff */
[----:B------:R-:W-:Y:S02]  /*3ac0*/  USHF.R.S32.HI UR33, URZ, 0x6, UR33 ;  /* 0x00000006ff217899 */ /* 0x000fe40008011421 */
[----:B------:R-:W-:Y:S02]  /*3ad0*/  ULOP3.LUT UR30, UR4, 0x3fff, URZ, 0xc0, !UPT ;  /* 0x00003fff041e7892 */ /* 0x000fe4000f8ec0ff */
[----:B------:R-:W-:Y:S01]  /*3ae0*/  UISETP.LT.AND UP0, UPT, UR33, 0x1, UPT ;  /* 0x000000012100788c */ /* 0x000fe2000bf01270 */
[----:B------:R-:W-:Y:S01]  /*3af0*/  UMOV UR40, 0x0 ;  /* 0x0000000000287882 */ /* 0x000fe20000000000 */
[----:B------:R-:W-:Y:S01]  /*3b00*/  UMOV UR41, 0x8400010 ;  /* 0x0840001000297882 */ /* 0x000fe20000000000 */
[----:B------:R-:W-:-:S02]  /*3b10*/  ULOP3.LUT UR29, UR5, 0x10000, URZ, 0xfc, !UPT ;  /* 0x00010000051d7892 */ /* 0x000fc4000f8efcff */
[----:B------:R-:W-:Y:S02]  /*3b20*/  ULOP3.LUT UR30, UR30, 0x10000, URZ, 0xfc, !UPT ;  /* 0x000100001e1e7892 */ /* 0x000fe4000f8efcff */
[----:B------:R-:W-:Y:S01]  /*3b30*/  USEL UR43, UR33, 0x1, !UP0 ;  /* 0x00000001212b7887 */ /* 0x000fe2000c000000 */
[----:B------:R-:W-:Y:S01]  /*3b40*/  UMOV UR38, 0x0 ;  /* 0x0000000000267882 */ /* 0x000fe20000000000 */
[----:B------:R-:W-:Y:S01]  /*3b50*/  UMOV UR39, 0x8400010 ;  /* 0x0840001000277882 */ /* 0x000fe20000000000 */
[----:B------:R-:W-:Y:S01]  /*3b60*/  UMOV UR36, 0x0 ;  /* 0x0000000000247882 */ /* 0x000fe20000000000 */
[----:B------:R-:W-:Y:S01]  /*3b70*/  UMOV UR37, 0x8400010 ;  /* 0x0840001000257882 */ /* 0x000fe20000000000 */
[----:B------:R-:W-:Y:S01]  /*3b80*/  UMOV UR34, 0x0 ;  /* 0x0000000000227882 */ /* 0x000fe20000000000 */
[----:B------:R-:W-:Y:S01]  /*3b90*/  UMOV UR35, 0x8400010 ;  /* 0x0840001000237882 */ /* 0x000fe20000000000 */
[----:B-1----:R-:W-:Y:S02]  /*3ba0*/  R2UR UR44, R3 ;  /* 0x00000000032c72ca */ /* 0x002fe400000e0000 */
[----:B------:R-:W-:-:S13]  /*3bb0*/  CS2R R2, SRZ ;  /* 0x0000000000027805 */ /* 0x000fda000001ff00 */
.L_x_78:
[C---:B------:R-:W-:Y:S02]  /*3bc0*/  LEA R0, R8.reuse, UR26, 0x3 ;  /* 0x0000001a08007c11 */ /* 0x040fe4000f8e18ff */
[----:B------:R-:W-:Y:S02]  /*3bd0*/  SHF.L.U32 R5, R3, 0x1f, RZ ;  /* 0x0000001f03057819 */ /* 0x000fe400000006ff */
[----:B------:R-:W-:Y:S02]  /*3be0*/  LEA R4, R8, UR26, 0x4 ;  /* 0x0000001a08047c11 */ /* 0x000fe4000f8e20ff */
[----:B------:R-:W1:Y:S02]  /*3bf0*/  SYNCS.PHASECHK.TRANS64.TRYWAIT P0, [R0+URZ+0xd0], R5 ;  /* 0x0000d005000075a7 */ /* 0x000e6400080011ff */
[----:B-1-3--:R-:W-:Y:S05]  /*3c00*/  @!P0 BRA `(.L_x_71) ;  /* 0x0000006800e88947 */ /* 0x00afea0003800000 */
.L_x_179:
[----:B-1----:R-:W1:Y:S01]  /*3c10*/  LDS.128 R4, [R4+0x160] ;  /* 0x0001600004047984 */ /* 0x002e620000000c00 */
[----:B------:R-:W-:Y:S02]  /*3c20*/  VIADD R0, R0, 0xe0 ;  /* 0x000000e000007836 */ /* 0x000fe40000000000 */
[----:B------:R-:W-:Y:S01]  /*3c30*/  VIADD R8, R8, 0x1 ;  /* 0x0000000108087836 */ /* 0x000fe20000000000 */
[----:B------:R-:W-:Y:S01]  /*3c40*/  @!PT LDS RZ, [RZ] ;  /* 0x00000000fffff984 */ /* 0x000fe20000000800 */
[----:B------:R-:W-:Y:S01]  /*3c50*/  @!PT LDS RZ, [RZ] ;  /* 0x00000000fffff984 */ /* 0x000fe20000000800 */
[----:B------:R-:W-:Y:S01]  /*3c60*/  @!PT LDS RZ, [RZ] ;  /* 0x00000000fffff984 */ /* 0x000fe20000000800 */
[----:B------:R-:W-:Y:S01]  /*3c70*/  @!PT LDS RZ, [RZ] ;  /* 0x00000000fffff984 */ /* 0x000fe20000000800 */
[----:B------:R2:W-:Y:S06]  /*3c80*/  MEMBAR.ALL.CTA ;  /* 0x0000000000007992 */ /* 0x0005ec0000008000 */
[----:B--2---:R-:W2:Y:S01]  /*3c90*/  FENCE.VIEW.ASYNC.S ;  /* 0x00000000000073c6 */ /* 0x004ea20000000000 */
[----:B------:R-:W-:-:S04]  /*3ca0*/  PRMT R0, RZ, 0x654, R0 ;  /* 0x00000654ff007816 */ /* 0x000fc80000000000 */
[----:B--2---:R2:W-:Y:S01]  /*3cb0*/  SYNCS.ARRIVE.TRANS64.RED.A1T0 RZ, [R0+URZ], RZ ;  /* 0x000000ff00ff79a7 */ /* 0x0045e200081004ff */
[----:B-1----:R-:W-:Y:S01]  /*3cc0*/  LOP3.LUT P1, RZ, R6, 0x1, RZ, 0xc0, !PT ;  /* 0x0000000106ff7812 */ /* 0x002fe2000782c0ff */
[----:B--2---:R-:W-:-:S12]  /*3cd0*/  BRA.U UP3, `(.L_x_72) ;  /* 0x0000000503087547 */ /* 0x004fd8000b800000 */
[----:B------:R-:W1:Y:S01]  /*3ce0*/  LDCU UR4, c[0x0][0x38c] ;  /* 0x00007180ff0477ac */ /* 0x000e620008000800 */
[----:B------:R-:W-:Y:S02]  /*3cf0*/  PLOP3.LUT P2, PT, PT, PT, PT, 0x80, 0x8 ;  /* 0x000000000008781c */ /* 0x000fe40003f4f070 */
[----:B------:R-:W-:Y:S01]  /*3d00*/  SHF.L.U32 R5, R9, 0x1f, RZ ;  /* 0x0000001f09057819 */ /* 0x000fe200000006ff */
[----:B------:R-:W-:Y:S02]  /*3d10*/  ULEA UR31, UR32, UR26, 0x3 ;  /* 0x0000001a201f7291 */ /* 0x000fe4000f8e18ff */
[----:B------:R-:W-:Y:S02]  /*3d20*/  ULEA UR11, UR32, UR44, 0x7 ;  /* 0x0000002c200b7291 */ /* 0x000fe4000f8e38ff */
[----:B-1----:R-:W-:-:S06]  /*3d30*/  UISETP.GE.AND UP0, UPT, UR4, 0x1, UPT ;  /* 0x000000010400788c */ /* 0x002fcc000bf06270 */
[----:B------:R-:W-:-:S05]  /*3d40*/  PLOP3.LUT P0, PT, PT, PT, UP0, 0x80, 0x8 ;  /* 0x000000000008781c */ /* 0x000fca0003f0f008 */
[----:B------:R-:W-:-:S08]  /*3d50*/  @UP0 ULEA UR4, UR23, UR26, 0x3 ;  /* 0x0000001a17040291 */ /* 0x000fd0000f8e18ff */
[----:B------:R-:W-:-:S04]  /*3d60*/  @P0 SHF.L.U32 R0, R2, 0x1f, RZ ;  /* 0x0000001f02000819 */ /* 0x000fc800000006ff */
[----:B------:R1:W2:Y:S01]  /*3d70*/  @P0 SYNCS.PHASECHK.TRANS64.TRYWAIT P2, [UR4], R0 ;  /* 0x00000000ff0005a7 */ /* 0x0002a20008041104 */
[----:B------:R-:W3:Y:S02]  /*3d80*/  SYNCS.PHASECHK.TRANS64.TRYWAIT P0, [UR31+0x110], R5 ;  /* 0x00011005ff0075a7 */ /* 0x000ee4000800111f */
[----:B-123--:R-:W-:Y:S05]  /*3d90*/  @!P0 BRA `(.L_x_73) ;  /* 0x0000006800988947 */ /* 0x00efea0003800000 */
.L_x_181:
[----:B------:R-:W-:Y:S01]  /*3da0*/  UMOV UR27, UR22 ;  /* 0x00000016001b7c82 */ /* 0x000fe20008000000 */
[----:B------:R-:W-:Y:S05]  /*3db0*/  BRA.U !UP0, `(.L_x_74) ;  /* 0x0000000108c07547 */ /* 0x000fea000b800000 */
[----:B------:R-:W-:Y:S02]  /*3dc0*/  UIADD3 UR27, UPT, UPT, UR43, UR22, URZ ;  /* 0x000000162b1b7290 */ /* 0x000fe4000fffe0ff */
[----:B------:R-:W-:Y:S01]  /*3dd0*/  UPLOP3.LUT UP2, UPT, UPT, UPT, UPT, 0x40, 0x4 ;  /* 0x000000000004789c */ /* 0x000fe20003f4e870 */
[----:B------:R-:W-:Y:S01]  /*3de0*/  UMOV UR24, UR33 ;  /* 0x0000002100187c82 */ /* 0x000fe20008000000 */
[----:B------:R-:W-:-:S09]  /*3df0*/  UMOV UR10, UR23 ;  /* 0x00000017000a7c82 */ /* 0x000fd20008000000 */
.L_x_77:
[----:B--2---:R-:W-:Y:S01]  /*3e00*/  ULEA UR5, UR10, UR26, 0x3 ;  /* 0x0000001a0a057291 */ /* 0x004fe2000f8e18ff */
[----:B---3--:R-:W-:Y:S11]  /*3e10*/  @P2 BRA `(.L_x_75) ;  /* 0x00000000000c2947 */ /* 0x008ff60003800000 */
[----:B-1----:R-:W-:Y:S04]  /*3e20*/  SHF.L.U32 R5, R2, 0x1f, RZ ;  /* 0x0000001f02057819 */ /* 0x002fe800000006ff */
[----:B------:R-:W1:Y:S02]  /*3e30*/  SYNCS.PHASECHK.TRANS64.TRYWAIT P0, [UR5], R5 ;  /* 0x00000005ff0075a7 */ /* 0x000e640008001105 */
[----:B-1----:R-:W-:Y:S05]  /*3e40*/  @!P0 BRA `(.L_x_76) ;  /* 0x0000006800848947 */ /* 0x002fea0003800000 */
.L_x_75:
[----:B------:R-:W-:Y:S01]  /*3e50*/  UISETP.NE.AND UP0, UPT, UR24, 0x1, UPT ;  /* 0x000000011800788c */ /* 0x000fe2000bf05270 */
[----:B------:R-:W-:Y:S01]  /*3e60*/  PLOP3.LUT P2, PT, PT, PT, PT, 0x80, 0x8 ;  /* 0x000000000008781c */ /* 0x000fe20003f4f070 */
[----:B------:R-:W-:Y:S02]  /*3e70*/  UIADD3 UR4, UPT, UPT, UR10, 0x1, URZ ;  /* 0x000000010a047890 */ /* 0x000fe4000fffe0ff */
[----:B------:R-:W-:Y:S02]  /*3e80*/  UIADD3 UR25, UPT, UPT, UR5, 0x40, URZ ;  /* 0x0000004005197890 */ /* 0x000fe4000fffe0ff */
[----:B------:R-:W-:Y:S01]  /*3e90*/  UISETP.NE.AND UP1, UPT, UR4, 0x8, UPT ;  /* 0x000000080400788c */ /* 0x000fe2000bf25270 */
[----:B------:R-:W-:Y:S01]  /*3ea0*/  PLOP3.LUT P0, PT, PT, PT, UP0, 0x80, 0x8 ;  /* 0x000000000008781c */ /* 0x000fe20003f0f008 */
[----:B------:R-:W-:Y:S02]  /*3eb0*/  UIADD3 UR22, UPT, UPT, UR22, 0x1, URZ ;  /* 0x0000000116167890 */ /* 0x000fe4000fffe0ff */
[----:B------:R-:W-:Y:S02]  /*3ec0*/  USEL UR6, URZ, 0x1, UP1 ;  /* 0x00000001ff067887 */ /* 0x000fe40008800000 */
[----:B------:R-:W-:Y:S02]  /*3ed0*/  USEL UR23, UR4, URZ, UP1 ;  /* 0x000000ff04177287 */ /* 0x000fe40008800000 */
[----:B------:R-:W-:Y:S02]  /*3ee0*/  UIADD3 UR24, UPT, UPT, UR24, -0x1, URZ ;  /* 0xffffffff18187890 */ /* 0x000fe4000fffe0ff */
[----:B------:R-:W-:Y:S01]  /*3ef0*/  @UP0 ULEA UR4, UR23, UR26, 0x3 ;  /* 0x0000001a17040291 */ /* 0x000fe2000f8e18ff */
[----:B------:R-:W-:Y:S01]  /*3f00*/  LOP3.LUT R2, R2, UR6, RZ, 0x3c, !PT ;  /* 0x0000000602027c12 */ /* 0x000fe2000f8e3cff */
[----:B------:R-:W-:Y:S02]  /*3f10*/  ULEA UR6, UR10, UR30, 0xa ;  /* 0x0000001e0a067291 */ /* 0x000fe4000f8e50ff */
[----:B------:R-:W-:Y:S01]  /*3f20*/  UISETP.NE.AND UP0, UPT, UR22, UR27, UPT ;  /* 0x0000001b1600728c */ /* 0x000fe2000bf05270 */
[----:B-1----:R-:W-:Y:S01]  /*3f30*/  @P0 SHF.L.U32 R0, R2, 0x1f, RZ ;  /* 0x0000001f02000819 */ /* 0x002fe200000006ff */
[----:B------:R-:W-:Y:S02]  /*3f40*/  UIADD3 UR20, UPT, UPT, UR6, 0x2, URZ ;  /* 0x0000000206147890 */ /* 0x000fe4000fffe0ff */
[----:B------:R-:W-:Y:S01]  /*3f50*/  UIADD3 UR16, UPT, UPT, UR6, 0x4, URZ ;  /* 0x0000000406107890 */ /* 0x000fe2000fffe0ff */
[----:B------:R2:W3:Y:S01]  /*3f60*/  @P0 SYNCS.PHASECHK.TRANS64.TRYWAIT P2, [UR4], R0 ;  /* 0x00000000ff0005a7 */ /* 0x0004e20008041104 */
[----:B------:R-:W-:Y:S02]  /*3f70*/  ULEA UR4, UR10, UR29, 0x9 ;  /* 0x0000001d0a047291 */ /* 0x000fe4000f8e48ff */
[----:B------:R-:W-:Y:S02]  /*3f80*/  UIADD3 UR12, UPT, UPT, UR6, 0x6, URZ ;  /* 0x00000006060c7890 */ /* 0x000fe4000fffe0ff */
[----:B------:R-:W-:Y:S02]  /*3f90*/  UIADD3 UR18, UPT, UPT, UR4, 0x2, URZ ;  /* 0x0000000204127890 */ /* 0x000fe4000fffe0ff */
[----:B------:R-:W-:Y:S02]  /*3fa0*/  UIADD3 UR14, UPT, UPT, UR4, 0x4, URZ ;  /* 0x00000004040e7890 */ /* 0x000fe4000fffe0ff */
[----:B------:R-:W-:Y:S01]  /*3fb0*/  UIADD3 UR8, UPT, UPT, UR4, 0x6, URZ ;  /* 0x0000000604087890 */ /* 0x000fe2000fffe0ff */
[----:B------:R-:W-:Y:S01]  /*3fc0*/  UMOV UR7, 0x40004040 ;  /* 0x4000404000077882 */ /* 0x000fe20000000000 */
[----:B------:R-:W-:Y:S01]  /*3fd0*/  UMOV UR5, 0x40004040 ;  /* 0x4000404000057882 */ /* 0x000fe20000000000 */
[----:B------:R-:W-:Y:S01]  /*3fe0*/  UMOV UR21, 0x40004040 ;  /* 0x4000404000157882 */ /* 0x000fe20000000000 */
[----:B------:R2:W-:Y:S01]  /*3ff0*/  UTCHMMA.2CTA gdesc[UR4], gdesc[UR6], tmem[UR11], tmem[UR40], idesc[UR41], UP2 ;  /* 0x00ff2806040075ea */ /* 0x0005e2000920000b */
[----:B------:R-:W-:Y:S01]  /*4000*/  UPLOP3.LUT UP2, UPT, UPT, UPT, UPT, 0x80, 0x8 ;  /* 0x000000000008789c */ /* 0x000fe20003f4f070 */
[----:B------:R-:W-:Y:S01]  /*4010*/  UMOV UR19, 0x40004040 ;  /* 0x4000404000137882 */ /* 0x000fe20000000000 */
[----:B------:R-:W-:Y:S01]  /*4020*/  UMOV UR17, 0x40004040 ;  /* 0x4000404000117882 */ /* 0x000fe20000000000 */
[----:B------:R2:W-:Y:S01]  /*4030*/  UTCHMMA.2CTA gdesc[UR18], gdesc[UR20], tmem[UR11], tmem[UR38], idesc[UR39], UPT ;  /* 0x00ff2614120075ea */ /* 0x0005e2000ba0000b */
[----:B------:R-:W-:Y:S01]  /*4040*/  UMOV UR15, 0x40004040 ;  /* 0x40004040000f7882 */ /* 0x000fe20000000000 */
[----:B------:R-:W-:Y:S01]  /*4050*/  UMOV UR13, 0x40004040 ;  /* 0x40004040000d7882 */ /* 0x000fe20000000000 */
[----:B------:R-:W-:Y:S01]  /*4060*/  UMOV UR9, 0x40004040 ;  /* 0x4000404000097882 */ /* 0x000fe20000000000 */
[----:B------:R2:W-:Y:S01]  /*4070*/  UTCHMMA.2CTA gdesc[UR14], gdesc[UR16], tmem[UR11], tmem[UR36], idesc[UR37], UPT ;  /* 0x00ff24100e0075ea */ /* 0x0005e2000ba0000b */
[----:B------:R2:W-:Y:S01]  /*4080*/  UTCHMMA.2CTA gdesc[UR8], gdesc[UR12], tmem[UR11], tmem[UR34], idesc[UR35], UPT ;  /* 0x00ff220c080075ea */ /* 0x0005e2000ba0000b */
[----:B------:R2:W-:Y:S01]  /*4090*/  UTCBAR.2CTA.MULTICAST [UR25], URZ, UR28 ;  /* 0x000000ff190073e9 */ /* 0x0005e2000820081c */
[----:B------:R-:W-:Y:S01]  /*40a0*/  UMOV UR10, UR23 ;  /* 0x00000017000a7c82 */ /* 0x000fe20008000000 */
[----:B------:R-:W-:Y:S05]  /*40b0*/  BRA.U UP0, `(.L_x_77) ;  /* 0xfffffffd00507547 */ /* 0x000fea000b83ffff */
.L_x_74:
[----:B--2---:R-:W-:Y:S01]  /*40c0*/  UIADD3 UR4, UPT, UPT, UR31, 0xf0, URZ ;  /* 0x000000f01f047890 */ /* 0x004fe2000fffe0ff */
[----:B------:R-:W-:-:S08]  /*40d0*/  UMOV UR22, UR27 ;  /* 0x0000001b00167c82 */ /* 0x000fd00008000000 */
[----:B------:R2:W-:Y:S01]  /*40e0*/  UTCBAR.2CTA.MULTICAST [UR4], URZ, UR42 ;  /* 0x000000ff040073e9 */ /* 0x0005e2000820082a */
[----:B------:R-:W-:Y:S02]  /*40f0*/  NOP ;  /* 0x0000000000007918 */ /* 0x000fe40000000000 */
.L_x_72:
[----:B--2---:R-:W-:Y:S01]  /*4100*/  UIADD3 UR4, UPT, UPT, UR32, 0x1, URZ ;  /* 0x0000000120047890 */ /* 0x004fe2000fffe0ff */
[----:B------:R-:W-:-:S03]  /*4110*/  ISETP.NE.AND P0, PT, R8, 0x2, PT ;  /* 0x000000020800780c */ /* 0x000fc60003f05270 */
[----:B------:R-:W-:Y:S01]  /*4120*/  UISETP.NE.AND UP0, UPT, UR4, 0x4, UPT ;  /* 0x000000040400788c */ /* 0x000fe2000bf05270 */
[----:B-1----:R-:W-:Y:S02]  /*4130*/  SEL R0, RZ, 0x1, P0 ;  /* 0x00000001ff007807 */ /* 0x002fe40000000000 */
[----:B------:R-:W-:Y:S01]  /*4140*/  SEL R8, R8, RZ, P0 ;  /* 0x000000ff08087207 */ /* 0x000fe20000000000 */
[----:B------:R-:W-:Y:S01]  /*4150*/  USEL UR5, URZ, 0x1, UP0 ;  /* 0x00000001ff057887 */ /* 0x000fe20008000000 */
[----:B------:R-:W-:Y:S01]  /*4160*/  LOP3.LUT R3, R3, R0, RZ, 0x3c, !PT ;  /* 0x0000000003037212 */ /* 0x000fe200078e3cff */
[----:B------:R-:W-:-:S04]  /*4170*/  USEL UR32, UR4, URZ, UP0 ;  /* 0x000000ff04207287 */ /* 0x000fc80008000000 */
[----:B------:R-:W-:Y:S01]  /*4180*/  LOP3.LUT R9, R9, UR5, RZ, 0x3c, !PT ;  /* 0x0000000509097c12 */ /* 0x000fe2000f8e3cff */
[----:B------:R-:W-:Y:S07]  /*4190*/  @P1 BRA `(.L_x_78) ;  /* 0xfffffff800881947 */ /* 0x000fee000383ffff */
[----:B------:R-:W1:Y:S01]  /*41a0*/  S2UR UR8, SR_CgaCtaId ;  /* 0x00000000000879c3 */ /* 0x000e620000008800 */
[----:B------:R-:W-:Y:S01]  /*41b0*/  ELECT P0, URZ, PT ;  /* 0x0000000000ff782f */ /* 0x000fe20003800000 */
[----:B------:R-:W-:Y:S01]  /*41c0*/  HFMA2 R0, -RZ, RZ, 0, 5.9604644775390625e-08 ;  /* 0x00000001ff007431 */ /* 0x000fe200000001ff */
[----:B------:R-:W-:-:S05]  /*41d0*/  UMOV UR4, 0x40 ;  /* 0x0000004000047882 */ /* 0x000fca0000000000 */
[----:B------:R-:W-:Y:S01]  /*41e0*/  UVIRTCOUNT.DEALLOC.SMPOOL 0x80 ;  /* 0x000000800000784c */ /* 0x000fe20000000000 */
[----:B------:R-:W-:Y:S02]  /*41f0*/  UISETP.NE.AND UP1, UPT, UR47, URZ, UPT ;  /* 0x000000ff2f00728c */ /* 0x000fe4000bf25270 */
[----:B-1----:R-:W-:-:S09]  /*4200*/  ULEA UR8, UR8, UR4, 0x18 ;  /* 0x0000000408087291 */ /* 0x002fd2000f8ec0ff */
[----:B------:R1:W-:Y:S01]  /*4210*/  @P0 STS.U8 [UR8+0x1c], R0 ;  /* 0x00001c00ff000988 */ /* 0x0003e20008000008 */
[----:B------:R-:W-:Y:S05]  /*4220*/  BRA.U UP1, `(.L_x_79) ;  /* 0x0000000101a07547 */ /* 0x000fea000b800000 */
[----:B------:R-:W-:Y:S01]  /*4230*/  UIADD3 UR7, UPT, UPT, UR26, 0x110, URZ ;  /* 0x000001101a077890 */ /* 0x000fe2000fffe0ff */
[----:B------:R-:W-:-:S03]  /*4240*/  SHF.L.U32 R3, R9, 0x1f, RZ ;  /* 0x0000001f09037819 */ /* 0x000fc600000006ff */
[----:B------:R-:W-:-:S09]  /*4250*/  ULEA UR4, UR32, UR7, 0x3 ;  /* 0x0000000720047291 */ /* 0x000fd2000f8e18ff */
[----:B------:R-:W2:Y:S02]  /*4260*/  SYNCS.PHASECHK.TRANS64.TRYWAIT P0, [UR4], R3 ;  /* 0x00000003ff0075a7 */ /* 0x000ea40008001104 */
[----:B--2---:R-:W-:Y:S05]  /*4270*/  @!P0 BRA `(.L_x_80) ;  /* 0x0000006400908947 */ /* 0x004fea0003800000 */
.L_x_184:
        /* <DEDUP_REMOVED lines=9> */
.L_x_186:
        /* <DEDUP_REMOVED lines=9> */
.L_x_188:
[----:B------:R-:W-:-:S04]  /*43a0*/  UIADD3 UR4, UPT, UPT, UR4, 0x1, URZ ;  /* 0x0000000104047890 */ /* 0x000fc8000fffe0ff */
[----:B------:R-:W-:-:S04]  /*43b0*/  UISETP.NE.AND UP0, UPT, UR4, 0x4, UPT ;  /* 0x000000040400788c */ /* 0x000fc8000bf05270 */
[----:B------:R-:W-:Y:S02]  /*43c0*/  USEL UR5, URZ, 0x1, UP0 ;  /* 0x00000001ff057887 */ /* 0x000fe40008000000 */
[----:B------:R-:W-:-:S04]  /*43d0*/  USEL UR4, UR4, URZ, UP0 ;  /* 0x000000ff04047287 */ /* 0x000fc80008000000 */
[----:B------:R-:W-:Y:S01]  /*43e0*/  ULEA UR4, UR4, UR7, 0x3 ;  /* 0x0000000704047291 */ /* 0x000fe2000f8e18ff */
[----:B-1----:R-:W-:-:S04]  /*43f0*/  LOP3.LUT R3, R2, UR5, RZ, 0x3c, !PT ;  /* 0x0000000502037c12 */ /* 0x002fc8000f8e3cff */
[----:B------:R-:W-:Y:S01]  /*4400*/  SHF.L.U32 R3, R3, 0x1f, RZ ;  /* 0x0000001f03037819 */ /* 0x000fe200000006ff */
[----:B------:R-:W-:-:S04]  /*4410*/  IMAD.U32 R0, RZ, RZ, UR4 ;  /* 0x00000004ff007e24 */ /* 0x000fc8000f8e00ff */
[----:B------:R1:W2:Y:S03]  /*4420*/  SYNCS.PHASECHK.TRANS64.TRYWAIT P0, [R0+URZ], R3 ;  /* 0x00000003000075a7 */ /* 0x0002a600080011ff */
[----:B--2---:R-:W-:Y:S05]  /*4430*/  @!P0 NANOSLEEP.SYNCS 0x989680 ;  /* 0x009896800000895d */ /* 0x004fea0003900000 */
[----:B------:R-:W2:Y:S02]  /*4440*/  @!P0 SYNCS.PHASECHK.TRANS64 P0, [R0+URZ], R3 ;  /* 0x00000003000085a7 */ /* 0x000ea400080010ff */
[----:B--2---:R-:W-:Y:S05]  /*4450*/  @P0 BRA `(.L_x_83) ;  /* 0x0000000000200947 */ /* 0x004fea0003800000 */
.L_x_84:
[----:B--2---:R2:W4:Y:S02]  /*4460*/  SYNCS.PHASECHK.TRANS64.TRYWAIT P0, [R0+URZ], R3 ;  /* 0x00000003000075a7 */ /* 0x00452400080011ff */
[----:B----4-:R-:W-:Y:S05]  /*4470*/  @!P0 NANOSLEEP.SYNCS 0x989680 ;  /* 0x009896800000895d */ /* 0x010fea0003900000 */
[----:B------:R-:W4:Y:S02]  /*4480*/  @!P0 SYNCS.PHASECHK.TRANS64 P0, [R0+URZ], R3 ;  /* 0x00000003000085a7 */ /* 0x000f2400080010ff */
[----:B----4-:R-:W-:Y:S05]  /*4490*/  @!P0 BRA `(.L_x_84) ;  /* 0xfffffffc00f08947 */ /* 0x010fea000383ffff */
[----:B------:R-:W-:Y:S05]  /*44a0*/  BRA `(.L_x_83) ;  /* 0x00000000000c7947 */ /* 0x000fea0003800000 */
.L_x_79:
[----:B------:R-:W-:-:S04]  /*44b0*/  UIADD3 UR4, UPT, UPT, UR26, 0x150, URZ ;  /* 0x000001501a047890 */ /* 0x000fc8000fffe0ff */
[----:B------:R-:W-:-:S09]  /*44c0*/  UPRMT UR4, UR46, 0x654, UR4 ;  /* 0x000006542e047896 */ /* 0x000fd20008000004 */
[----:B------:R-:W-:Y:S03]  /*44d0*/  SYNCS.ARRIVE.TRANS64.RED.A1T0 RZ, [UR4], RZ ;  /* 0x000000ffffff79a7 */ /* 0x000fe60008100404 */
.L_x_83:
[----:B-12---:R-:W-:Y:S01]  /*44e0*/  SHF.L.U32 R3, RZ, 0x1f, RZ ;  /* 0x0000001fff037819 */ /* 0x006fe200000006ff */
[----:B------:R-:W-:Y:S01]  /*44f0*/  UIADD3 UR4, UPT, UPT, UR26, 0x150, URZ ;  /* 0x000001501a047890 */ /* 0x000fe2000fffe0ff */
[----:B------:R-:W-:Y:S02]  /*4500*/  PLOP3.LUT P0, PT, PT, PT, UP1, 0x80, 0x8 ;  /* 0x000000000008781c */ /* 0x000fe40003f0f018 */
[----:B------:R-:W1:Y:S02]  /*4510*/  SYNCS.PHASECHK.TRANS64.TRYWAIT P1, [UR26+0x150], R3 ;  /* 0x00015003ff0075a7 */ /* 0x000e64000802111a */
[----:B-1----:R-:W-:Y:S09]  /*4520*/  @!P1 BRA `(.L_x_85) ;  /* 0x00000064002c9947 */ /* 0x002ff20003800000 */
.L_x_190:
[----:B------:R-:W-:Y:S01]  /*4530*/  @!UP1 UPRMT UR4, UR46, 0x654, UR4 ;  /* 0x000006542e049896 */ /* 0x000fe20008000004 */
[----:B------:R-:W-:Y:S01]  /*4540*/  UMOV UR5, 0xffff ;  /* 0x0000ffff00057882 */ /* 0x000fe20000000000 */
[----:B------:R-:W-:-:S07]  /*4550*/  UMOV UR6, 0x1 ;  /* 0x0000000100067882 */ /* 0x000fce0000000000 */
[----:B------:R-:W-:Y:S01]  /*4560*/  @!P0 SYNCS.ARRIVE.TRANS64.RED.A1T0 RZ, [UR4], RZ ;  /* 0x000000ffffff89a7 */ /* 0x000fe20008100404 */
[----:B------:R-:W-:Y:S01]  /*4570*/  NOP ;  /* 0x0000000000007918 */ /* 0x000fe20000000000 */
[----:B-1----:R-:W1:Y:S01]  /*4580*/  LDS R0, [UR8+0x14] ;  /* 0x00001408ff007984 */ /* 0x002e620008000800 */
[----:B------:R-:W-:-:S04]  /*4590*/  ULOP3.LUT UR4, UR44, 0xffff, URZ, 0xc0, !UPT ;  /* 0x0000ffff2c047892 */ /* 0x000fc8000f8ec0ff */
[----:B------:R-:W-:-:S04]  /*45a0*/  USHF.R.U32.HI UR4, URZ, 0x5, UR4 ;  /* 0x00000005ff047899 */ /* 0x000fc80008011604 */
[----:B------:R-:W-:Y:S02]  /*45b0*/  USHF.L.U32 UR5, UR5, UR4, URZ ;  /* 0x0000000405057299 */ /* 0x000fe400080006ff */
[----:B------:R-:W-:-:S04]  /*45c0*/  USHF.L.U32 UR4, UR6, UR4, URZ ;  /* 0x0000000406047299 */ /* 0x000fc800080006ff */
[----:B-1----:R-:W-:-:S04]  /*45d0*/  LOP3.LUT R0, R0, UR5, RZ, 0xc0, !PT ;  /* 0x0000000500007c12 */ /* 0x002fc8000f8ec0ff */
[----:B------:R-:W-:-:S13]  /*45e0*/  ISETP.NE.AND P0, PT, R0, UR5, PT ;  /* 0x0000000500007c0c */ /* 0x000fda000bf05270 */
[----:B------:R-:W-:Y:S05]  /*45f0*/  @P0 BRA `(.L_x_86) ;  /* 0x0000000000580947 */ /* 0x000fea0003800000 */
[----:B------:R-:W1:Y:S02]  /*4600*/  LDS R0, [UR8+0x18] ;  /* 0x00001808ff007984 */ /* 0x000e640008000800 */
[----:B-1----:R-:W-:-:S04]  /*4610*/  LOP3.LUT R0, R0, UR4, RZ, 0xc0, !PT ;  /* 0x0000000400007c12 */ /* 0x002fc8000f8ec0ff */
[----:B------:R-:W-:-:S13]  /*4620*/  ISETP.NE.AND P0, PT, R0, UR4, PT ;  /* 0x0000000400007c0c */ /* 0x000fda000bf05270 */
[----:B------:R-:W-:Y:S05]  /*4630*/  @P0 BRA `(.L_x_87) ;  /* 0x00000000003c0947 */ /* 0x000fea0003800000 */
[----:B------:R-:W1:Y:S01]  /*4640*/  S2R R2, SR_LANEID ;  /* 0x0000000000027919 */ /* 0x000e620000000000 */
[----:B------:R-:W-:Y:S01]  /*4650*/  ULOP3.LUT UR5, URZ, UR5, URZ, 0x33, !UPT ;  /* 0x00000005ff057292 */ /* 0x000fe2000f8e33ff */
[----:B------:R-:W-:Y:S01]  /*4660*/  LOP3.LUT R4, RZ, UR4, RZ, 0x33, !PT ;  /* 0x00000004ff047c12 */ /* 0x000fe2000f8e33ff */
[----:B------:R-:W-:Y:S02]  /*4670*/  VOTEU.ANY UR4, UPT, PT ;  /* 0x0000000000047886 */ /* 0x000fe400038e0100 */
[----:B------:R-:W-:Y:S01]  /*4680*/  UFLO.U32 UR4, UR4 ;  /* 0x00000004000472bd */ /* 0x000fe200080e0000 */
[----:B------:R-:W2:Y:S01]  /*4690*/  REDUX UR6, R4 ;  /* 0x00000000040673c4 */ /* 0x000ea20000000000 */
[----:B------:R-:W-:-:S06]  /*46a0*/  IMAD.U32 R0, RZ, RZ, UR5 ;  /* 0x00000005ff007e24 */ /* 0x000fcc000f8e00ff */
[----:B------:R4:W-:Y:S01]  /*46b0*/  UTCATOMSWS.AND URZ, UR5 ;  /* 0x0000000500ff79e3 */ /* 0x0009e20008000000 */
[----:B------:R-:W3:Y:S01]  /*46c0*/  REDUX UR7, R0 ;  /* 0x00000000000773c4 */ /* 0x000ee20000000000 */
[----:B-1----:R-:W-:Y:S01]  /*46d0*/  ISETP.EQ.U32.AND P0, PT, R2, UR4, PT ;  /* 0x0000000402007c0c */ /* 0x002fe2000bf02070 */
[----:B--2---:R-:W-:Y:S01]  /*46e0*/  IMAD.U32 R2, RZ, RZ, UR6 ;  /* 0x00000006ff027e24 */ /* 0x004fe2000f8e00ff */
[----:B---3--:R-:W-:-:S11]  /*46f0*/  MOV R3, UR7 ;  /* 0x0000000700037c02 */ /* 0x008fd60008000f00 */
[----:B------:R4:W-:Y:S04]  /*4700*/  @P0 ATOMS.AND RZ, [UR8+0x14], R3 ;  /* 0x00001403ffff098c */ /* 0x0009e8000a800008 */
[----:B------:R4:W-:Y:S01]  /*4710*/  @P0 ATOMS.AND RZ, [UR8+0x18], R2 ;  /* 0x00001802ffff098c */ /* 0x0009e2000a800008 */
[----:B------:R-:W-:Y:S05]  /*4720*/  BRA `(.L_x_88) ;  /* 0x0000000000147947 */ /* 0x000fea0003800000 */
.L_x_87:
[----:B------:R-:W-:Y:S02]  /*4730*/  MOV R2, 0x4750 ;  /* 0x0000475000027802 */ /* 0x000fe40000000f00 */
[----:B---3-5:R-:W-:Y:S05]  /*4740*/  CALL.REL.NOINC `($__internal_0_$__cuda_sm10x_tcgen05_guardrail_trap_col_being_dealloced_not_returned_by_alloc) ;  /* 0x00000068000c7944 */ /* 0x028fea0003c00000 */
[----:B------:R-:W-:Y:S05]  /*4750*/  BRA `(.L_x_88) ;  /* 0x0000000000087947 */ /* 0x000fea0003800000 */
.L_x_86:
[----:B------:R-:W-:Y:S02]  /*4760*/  MOV R2, 0x4780 ;  /* 0x0000478000027802 */ /* 0x000fe40000000f00 */
[----:B---3-5:R-:W-:Y:S05]  /*4770*/  CALL.REL.NOINC `($__internal_2_$__cuda_sm10x_tcgen05_guardrail_trap_unallocated_columns_being_dealloced) ;  /* 0x0000006800187944 */ /* 0x028fea0003c00000 */
.L_x_88:
[----:B------:R-:W-:Y:S01]  /*4780*/  NOP ;  /* 0x0000000000007918 */ /* 0x000fe20000000000 */
[----:B----4-:R-:W-:Y:S05]  /*4790*/  EXIT ;  /* 0x000000000000794d */ /* 0x010fea0003800000 */
.L_x_59:
[----:B------:R-:W-:-:S09]  /*47a0*/  UISETP.NE.OR UP0, UPT, UR13, 0x3, !UP3 ;  /* 0x000000030d00788c */ /* 0x000fd2000df05670 */
[----:B------:R-:W-:Y:S05]  /*47b0*/  BRA.U UP0, `(.L_x_89) ;  /* 0x0000001100c87547 */ /* 0x000fea000b800000 */
[----:B------:R-:W1:Y:S01]  /*47c0*/  S2UR UR10, SR_CgaCtaId ;  /* 0x00000000000a79c3 */ /* 0x000e620000008800 */
[----:B------:R-:W2:Y:S01]  /*47d0*/  LDCU UR31, c[0x0][0x370] ;  /* 0x00006e00ff1f77ac */ /* 0x000ea20008000800 */
[----:B------:R-:W-:Y:S02]  /*47e0*/  HFMA2 R13, -RZ, RZ, 0, 0 ;  /* 0x00000000ff0d7431 */ /* 0x000fe400000001ff */
[----:B------:R-:W-:Y:S01]  /*47f0*/  IMAD.MOV.U32 R15, RZ, RZ, 0x1 ;  /* 0x00000001ff0f7424 */ /* 0x000fe200078e00ff */
[----:B------:R-:W-:Y:S01]  /*4800*/  MOV R7, 0x2000 ;  /* 0x0000200000077802 */ /* 0x000fe20000000f00 */
[----:B------:R-:W2:Y:S01]  /*4810*/  LDCU.128 UR48, c[0x0][0xb10] ;  /* 0x00016200ff3077ac */ /* 0x000ea20008000c00 */
[----:B------:R-:W-:Y:S01]  /*4820*/  IMAD.MOV.U32 R14, RZ, RZ, RZ ;  /* 0x000000ffff0e7224 */ /* 0x000fe200078e00ff */
[----:B------:R-:W3:Y:S01]  /*4830*/  LDC.64 R16, c[0x0][0x348] ;  /* 0x0000d200ff107b82 */ /* 0x000ee20000000a00 */
[----:B------:R-:W4:Y:S01]  /*4840*/  LDCU UR30, c[0x0][0x374] ;  /* 0x00006e80ff1e77ac */ /* 0x000f220008000800 */
[----:B------:R-:W1:Y:S06]  /*4850*/  LDCU UR15, c[0x0][0xb0c] ;  /* 0x00016180ff0f77ac */ /* 0x000e6c0008000800 */
[----:B------:R-:W3:Y:S01]  /*4860*/  LDC.64 R2, c[0x0][0x888] ;  /* 0x00022200ff027b82 */ /* 0x000ee20000000a00 */
[----:B------:R-:W3:Y:S01]  /*4870*/  LDCU UR54, c[0x0][0xb20] ;  /* 0x00016400ff3677ac */ /* 0x000ee20008000800 */
[----:B------:R-:W3:Y:S06]  /*4880*/  LDCU UR4, c[0x0][0xb30] ;  /* 0x00016600ff0477ac */ /* 0x000eec0008000800 */
[----:B------:R-:W3:Y:S01]  /*4890*/  LDC.64 R4, c[0x0][0x890] ;  /* 0x00022400ff047b82 */ /* 0x000ee20000000a00 */
[----:B------:R-:W-:Y:S01]  /*48a0*/  UMOV UR21, 0x400 ;  /* 0x0000040000157882 */ /* 0x000fe20000000000 */
[----:B--2---:R-:W-:-:S02]  /*48b0*/  UIMAD.WIDE.U32 UR6, UR31, UR48, URZ ;  /* 0x000000301f0672a5 */ /* 0x004fc4000f8e00ff */
[----:B----4-:R-:W-:Y:S02]  /*48c0*/  UIMAD.WIDE.U32 UR8, UR30, UR51, URZ ;  /* 0x000000331e0872a5 */ /* 0x010fe4000f8e00ff */
[----:B-1----:R-:W-:Y:S02]  /*48d0*/  ULEA UR21, UR10, UR21, 0x18 ;  /* 0x000000150a157291 */ /* 0x002fe4000f8ec0ff */
[----:B------:R-:W-:Y:S02]  /*48e0*/  UPLOP3.LUT UP2, UPT, UPT, UPT, UPT, 0x40, 0x4 ;  /* 0x000000000004789c */ /* 0x000fe40003f4e870 */
[----:B------:R-:W-:Y:S02]  /*48f0*/  UIADD3 UR37, UPT, UPT, UR21, 0x98, URZ ;  /* 0x0000009815257890 */ /* 0x000fe4000fffe0ff */
[----:B------:R-:W-:Y:S02]  /*4900*/  UIADD3 UR41, UPT, UPT, UR21, 0x80, URZ ;  /* 0x0000008015297890 */ /* 0x000fe4000fffe0ff */
[----:B------:R-:W-:-:S02]  /*4910*/  UIADD3 UR33, UPT, UPT, UR21, 0x88, URZ ;  /* 0x0000008815217890 */ /* 0x000fc4000fffe0ff */
[----:B------:R-:W-:Y:S01]  /*4920*/  UIADD3 UR25, UPT, UPT, UR21, 0x90, URZ ;  /* 0x0000009015197890 */ /* 0x000fe2000fffe0ff */
[----:B------:R-:W-:Y:S01]  /*4930*/  UMOV UR6, UR7 ;  /* 0x0000000700067c82 */ /* 0x000fe20008000000 */
[----:B------:R-:W-:Y:S01]  /*4940*/  UMOV UR47, UR9 ;  /* 0x00000009002f7c82 */ /* 0x000fe20008000000 */
[----:B------:R-:W-:Y:S02]  /*4950*/  UISETP.GE.AND UP0, UPT, UR45, 0x1, UPT ;  /* 0x000000012d00788c */ /* 0x000fe4000bf06270 */
[----:B------:R-:W-:Y:S01]  /*4960*/  UISETP.NE.AND UP4, UPT, UR45, 0x1, UPT ;  /* 0x000000012d00788c */ /* 0x000fe2000bf85270 */
[----:B------:R-:W1:Y:S01]  /*4970*/  LDCU.64 UR22, c[0x0][0xb28] ;  /* 0x00016500ff1677ac */ /* 0x000e620008000a00 */
[----:B------:R-:W-:Y:S02]  /*4980*/  UISETP.NE.AND UP6, UPT, UR15, 0x1, UPT ;  /* 0x000000010f00788c */ /* 0x000fe4000bfc5270 */
[----:B------:R-:W-:Y:S02]  /*4990*/  UISETP.NE.AND UP5, UPT, UR50, 0x1, UPT ;  /* 0x000000013200788c */ /* 0x000fe4000bfa5270 */
[----:B------:R-:W-:-:S02]  /*49a0*/  UPRMT UR37, UR10, 0x654, UR37 ;  /* 0x000006540a257896 */ /* 0x000fc40008000025 */
[----:B------:R-:W-:Y:S02]  /*49b0*/  USHF.R.U32.HI UR52, URZ, UR49, UR6 ;  /* 0x00000031ff347299 */ /* 0x000fe40008011606 */
[----:B------:R-:W-:Y:S02]  /*49c0*/  UPRMT UR46, UR10, 0x654, UR41 ;  /* 0x000006540a2e7896 */ /* 0x000fe40008000029 */
[----:B------:R-:W-:Y:S02]  /*49d0*/  UPRMT UR39, UR10, 0x654, UR33 ;  /* 0x000006540a277896 */ /* 0x000fe40008000021 */
[----:B------:R-:W-:Y:S02]  /*49e0*/  UPRMT UR38, UR10, 0x654, UR25 ;  /* 0x000006540a267896 */ /* 0x000fe40008000019 */
[----:B---3--:R-:W-:Y:S02]  /*49f0*/  USHF.R.U32.HI UR47, URZ, UR54, UR47 ;  /* 0x00000036ff2f7299 */ /* 0x008fe4000801162f */
[----:B------:R-:W-:-:S11]  /*4a00*/  UISETP.NE.AND UP3, UPT, UR4, 0x1, UPT ;  /* 0x000000010400788c */ /* 0x000fd6000bf65270 */
.L_x_100:
[C---:B------:R-:W-:Y:S02]  /*4a10*/  LEA R12, R14.reuse, UR21, 0x3 ;  /* 0x000000150e0c7c11 */ /* 0x040fe4000f8e18ff */
[----:B------:R-:W-:Y:S02]  /*4a20*/  SHF.L.U32 R9, R13, 0x1f, RZ ;  /* 0x0000001f0d097819 */ /* 0x000fe400000006ff */
[----:B------:R-:W-:Y:S02]  /*4a30*/  LEA R10, R14, UR21, 0x4 ;  /* 0x000000150e0a7c11 */ /* 0x000fe4000f8e20ff */
[----:B------:R-:W2:Y:S02]  /*4a40*/  SYNCS.PHASECHK.TRANS64.TRYWAIT P0, [R12+URZ+0xd0], R9 ;  /* 0x0000d0090c0075a7 */ /* 0x000ea400080011ff */
[----:B--23--:R-:W-:Y:S05]  /*4a50*/  @!P0 BRA `(.L_x_90) ;  /* 0x0000005c00f88947 */ /* 0x00cfea0003800000 */
.L_x_191:
[----:B--2---:R-:W2:Y:S01]  /*4a60*/  LDS.128 R8, [R10+0x160] ;  /* 0x000160000a087984 */ /* 0x004ea20000000c00 */
[----:B------:R-:W-:Y:S01]  /*4a70*/  UISETP.GE.AND UP0, UPT, UR45, 0x1, UPT ;  /* 0x000000012d00788c */ /* 0x000fe2000bf06270 */
[----:B------:R-:W-:Y:S01]  /*4a80*/  @!PT LDS RZ, [RZ] ;  /* 0x00000000fffff984 */ /* 0x000fe20000000800 */
[----:B------:R-:W-:Y:S01]  /*4a90*/  @!PT LDS RZ, [RZ] ;  /* 0x00000000fffff984 */ /* 0x000fe20000000800 */
[----:B------:R-:W-:Y:S01]  /*4aa0*/  @!PT LDS RZ, [RZ] ;  /* 0x00000000fffff984 */ /* 0x000fe20000000800 */
[----:B------:R-:W-:Y:S01]  /*4ab0*/  @!PT LDS RZ, [RZ] ;  /* 0x00000000fffff984 */ /* 0x000fe20000000800 */
[----:B------:R3:W-:Y:S06]  /*4ac0*/  MEMBAR.ALL.CTA ;  /* 0x0000000000007992 */ /* 0x0007ec0000008000 */
[----:B---3--:R-:W3:Y:S01]  /*4ad0*/  FENCE.VIEW.ASYNC.S ;  /* 0x00000000000073c6 */ /* 0x008ee20000000000 */
[----:B--2---:R-:W-:Y:S11]  /*4ae0*/  LOP3.LUT P0, RZ, R10, 0x1, RZ, 0xc0, !PT ;  /* 0x000000010aff7812 */ /* 0x004ff6000780c0ff */
[----:B------:R-:W-:Y:S02]  /*4af0*/  @!UPT UIADD3 URZ, UPT, UPT, URZ, URZ, URZ ;  /* 0x000000fffffff290 */ /* 0x000fe4000fffe0ff */
[----:B---3--:R-:W-:Y:S01]  /*4b00*/  VOTEU.ANY UP1, P0 ;  /* 0x0000000000ff7886 */ /* 0x008fe20000020100 */
[----:B------:R-:W-:Y:S11]  /*4b10*/  PLOP3.LUT P0, PT, PT, PT, UP1, 0x80, 0x8 ;  /* 0x000000000008781c */ /* 0x000ff60003f0f018 */
[----:B------:R-:W-:Y:S02]  /*4b20*/  @!UPT UIADD3 URZ, UPT, UPT, URZ, URZ, URZ ;  /* 0x000000fffffff290 */ /* 0x000fe4000fffe0ff */
[----:B------:R-:W-:Y:S02]  /*4b30*/  @P0 SHF.R.U32.HI R0, RZ, 0x10, R9 ;  /* 0x00000010ff000819 */ /* 0x000fe40000011609 */
[----:B------:R-:W-:Y:S02]  /*4b40*/  @P0 MOV R6, R8 ;  /* 0x0000000800060202 */ /* 0x000fe40000000f00 */
[----:B------:R-:W-:Y:S01]  /*4b50*/  @P0 R2UR UR4, R0 ;  /* 0x00000000000402ca */ /* 0x000fe200000e0000 */
[----:B------:R-:W-:Y:S01]  /*4b60*/  VIADD R0, R12, 0xe0 ;  /* 0x000000e00c007836 */ /* 0x000fe20000000000 */
[----:B------:R-:W-:Y:S02]  /*4b70*/  @P0 LOP3.LUT R8, R9, 0xffff, RZ, 0xc0, !PT ;  /* 0x0000ffff09080812 */ /* 0x000fe400078ec0ff */
[----:B------:R-:W-:Y:S02]  /*4b80*/  @P0 R2UR UR6, R6 ;  /* 0x00000000060602ca */ /* 0x000fe400000e0000 */
[----:B------:R-:W-:Y:S02]  /*4b90*/  PRMT R0, RZ, 0x654, R0 ;  /* 0x00000654ff007816 */ /* 0x000fe40000000000 */
[----:B------:R-:W-:Y:S02]  /*4ba0*/  @P0 R2UR UR5, R8 ;  /* 0x00000000080502ca */ /* 0x000fe400000e0000 */
[----:B------:R2:W-:Y:S03]  /*4bb0*/  SYNCS.ARRIVE.TRANS64.RED.A1T0 RZ, [R0+URZ], RZ ;  /* 0x000000ff00ff79a7 */ /* 0x0005e600081004ff */
[----:B------:R-:W-:Y:S04]  /*4bc0*/  @UP1 UMOV UR29, UR4 ;  /* 0x00000004001d1c82 */ /* 0x000fe80008000000 */
[----:B------:R-:W-:Y:S04]  /*4bd0*/  @UP1 UMOV UR14, UR6 ;  /* 0x00000006000e1c82 */ /* 0x000fe80008000000 */
[----:B------:R-:W-:Y:S01]  /*4be0*/  @UP1 UMOV UR13, UR5 ;  /* 0x00000005000d1c82 */ /* 0x000fe20008000000 */
[----:B------:R-:W-:Y:S05]  /*4bf0*/  BRA.U !UP0, `(.L_x_91) ;  /* 0x0000000108a47547 */ /* 0x000fea000b800000 */
[----:B------:R-:W-:Y:S02]  /*4c00*/  UIMAD.WIDE.U32 UR16, UR13, UR51, URZ ;  /* 0x000000330d1072a5 */ /* 0x000fe4000f8e00ff */
[----:B------:R-:W-:Y:S02]  /*4c10*/  UIMAD.WIDE.U32 UR18, UR14, UR48, URZ ;  /* 0x000000300e1272a5 */ /* 0x000fe4000f8e00ff */
[----:B------:R-:W-:Y:S02]  /*4c20*/  USEL UR4, UR30, UR47, !UP5 ;  /* 0x0000002f1e047287 */ /* 0x000fe4000e800000 */
[----:B------:R-:W-:Y:S02]  /*4c30*/  USEL UR7, UR31, UR52, !UP6 ;  /* 0x000000341f077287 */ /* 0x000fe4000f000000 */
[----:B-1----:R-:W-:Y:S02]  /*4c40*/  UIMAD.WIDE.U32 UR8, UR4, UR22, URZ ;  /* 0x00000016040872a5 */ /* 0x002fe4000f8e00ff */
[----:B------:R-:W-:Y:S01]  /*4c50*/  UIMAD.WIDE.U32 UR10, UR7, UR22, URZ ;  /* 0x00000016070a72a5 */ /* 0x000fe2000f8e00ff */
[----:B------:R-:W-:Y:S02]  /*4c60*/  UMOV UR5, UR17 ;  /* 0x0000001100057c82 */ /* 0x000fe40008000000 */
[----:B------:R-:W-:Y:S03]  /*4c70*/  USHF.R.U32.HI UR6, URZ, UR54, UR5 ;  /* 0x00000036ff067299 */ /* 0x000fe60008011605 */
[----:B------:R-:W-:Y:S01]  /*4c80*/  UMOV UR5, UR19 ;  /* 0x0000001300057c82 */ /* 0x000fe20008000000 */
[----:B------:R-:W-:Y:S02]  /*4c90*/  USEL UR6, UR13, UR6, !UP5 ;  /* 0x000000060d067287 */ /* 0x000fe4000e800000 */
[----:B------:R-:W-:Y:S03]  /*4ca0*/  USHF.R.U32.HI UR12, URZ, UR49, UR5 ;  /* 0x00000031ff0c7299 */ /* 0x000fe60008011605 */
[----:B------:R-:W-:Y:S02]  /*4cb0*/  UMOV UR5, UR9 ;  /* 0x0000000900057c82 */ /* 0x000fe40008000000 */
[----:B------:R-:W-:Y:S03]  /*4cc0*/  @UP4 USHF.R.U32.HI UR4, URZ, UR23, UR5 ;  /* 0x00000017ff044299 */ /* 0x000fe60008011605 */
[----:B------:R-:W-:Y:S01]  /*4cd0*/  UMOV UR5, UR11 ;  /* 0x0000000b00057c82 */ /* 0x000fe20008000000 */
[----:B------:R-:W-:Y:S02]  /*4ce0*/  UIMAD UR4, UR45, UR4, URZ ;  /* 0x000000042d0472a4 */ /* 0x000fe4000f8e02ff */
[----:B------:R-:W-:Y:S02]  /*4cf0*/  @UP4 USHF.R.U32.HI UR7, URZ, UR23, UR5 ;  /* 0x00000017ff074299 */ /* 0x000fe40008011605 */
[----:B------:R-:W-:Y:S02]  /*4d00*/  UIMAD.WIDE.U32 UR10, UR6, UR22, URZ ;  /* 0x00000016060a72a5 */ /* 0x000fe4000f8e00ff */
[----:B------:R-:W-:Y:S02]  /*4d10*/  USEL UR5, UR14, UR12, !UP6 ;  /* 0x0000000c0e057287 */ /* 0x000fe4000f000000 */
[----:B------:R-:W-:Y:S02]  /*4d20*/  UIMAD UR8, UR45, UR7, URZ ;  /* 0x000000072d0872a4 */ /* 0x000fe4000f8e02ff */
[----:B------:R-:W-:Y:S03]  /*4d30*/  UISETP.GE.AND UP0, UPT, UR6, UR4, UPT ;  /* 0x000000040600728c */ /* 0x000fe6000bf06270 */
[----:B------:R-:W-:Y:S01]  /*4d40*/  UMOV UR4, UR11 ;  /* 0x0000000b00047c82 */ /* 0x000fe20008000000 */
[----:B------:R-:W-:Y:S02]  /*4d50*/  UISETP.GE.OR UP0, UPT, UR5, UR8, UP0 ;  /* 0x000000080500728c */ /* 0x000fe40008706670 */
[----:B------:R-:W-:Y:S02]  /*4d60*/  USHF.R.U32.HI UR4, URZ, UR23, UR4 ;  /* 0x00000017ff047299 */ /* 0x000fe40008011604 */
[----:B------:R-:W-:Y:S02]  /*4d70*/  UIMAD.WIDE.U32 UR8, UR5, UR22, URZ ;  /* 0x00000016050872a5 */ /* 0x000fe4000f8e00ff */
[----:B------:R-:W-:Y:S04]  /*4d80*/  USEL UR10, UR6, UR4, !UP4 ;  /* 0x00000004060a7287 */ /* 0x000fe8000e000000 */
[----:B------:R-:W-:Y:S01]  /*4d90*/  UIADD3 UR11, UPT, UPT, -UR10, URZ, URZ ;  /* 0x000000ff0a0b7290 */ /* 0x000fe2000fffe1ff */
[----:B------:R-:W-:Y:S02]  /*4da0*/  @!UP0 UMOV UR4, UR9 ;  /* 0x0000000900048c82 */ /* 0x000fe40008000000 */
[----:B------:R-:W-:Y:S02]  /*4db0*/  @!UP0 USHF.R.U32.HI UR4, URZ, UR23, UR4 ;  /* 0x00000017ff048299 */ /* 0x000fe40008011604 */
[----:B------:R-:W-:Y:S02]  /*4dc0*/  UIMAD UR8, UR45, UR11, UR6 ;  /* 0x0000000b2d0872a4 */ /* 0x000fe4000f8e0206 */
[----:B------:R-:W-:Y:S04]  /*4dd0*/  @!UP0 USEL UR4, UR5, UR4, !UP4 ;  /* 0x0000000405048287 */ /* 0x000fe8000e000000 */
[----:B------:R-:W-:Y:S02]  /*4de0*/  @!UP0 UIMAD UR7, UR7, UR8, UR4 ;  /* 0x00000008070782a4 */ /* 0x000fe4000f8e0204 */
[----:B------:R-:W-:Y:S02]  /*4df0*/  @!UP0 UIADD3 UR9, UPT, UPT, UR10, -UR4, URZ ;  /* 0x800000040a098290 */ /* 0x000fe4000fffe0ff */
[----:B------:R-:W-:Y:S02]  /*4e00*/  UIADD3 UR8, UPT, UPT, -UR6, URZ, URZ ;  /* 0x000000ff06087290 */ /* 0x000fe4000fffe1ff */
[----:B------:R-:W-:Y:S02]  /*4e10*/  UIADD3 UR4, UPT, UPT, -UR5, URZ, URZ ;  /* 0x000000ff05047290 */ /* 0x000fe4000fffe1ff */
[----:B------:R-:W-:Y:S03]  /*4e20*/  @!UP0 UIMAD UR6, UR9, UR45, UR5 ;  /* 0x0000002d090682a4 */ /* 0x000fe6000f8e0205 */
[----:B------:R-:W-:Y:S01]  /*4e30*/  @!UP0 UMOV UR5, UR7 ;  /* 0x0000000700058c82 */ /* 0x000fe20008000000 */
[----:B------:R-:W-:Y:S02]  /*4e40*/  UIMAD UR7, UR15, UR4, UR14 ;  /* 0x000000040f0772a4 */ /* 0x000fe4000f8e020e */
[----:B------:R-:W-:Y:S02]  /*4e50*/  UIMAD UR4, UR50, UR8, UR13 ;  /* 0x00000008320472a4 */ /* 0x000fe4000f8e020d */
[----:B------:R-:W-:Y:S02]  /*4e60*/  UIMAD UR14, UR5, UR15, UR7 ;  /* 0x0000000f050e72a4 */ /* 0x000fe4000f8e0207 */
[----:B------:R-:W-:Y:S11]  /*4e70*/  UIMAD UR13, UR6, UR50, UR4 ;  /* 0x00000032060d72a4 */ /* 0x000ff6000f8e0204 */
[----:B------:R-:W-:Y:S01]  /*4e80*/  @!UPT UIADD3 URZ, UPT, UPT, URZ, URZ, URZ ;  /* 0x000000fffffff290 */ /* 0x000fe2000fffe0ff */
.L_x_91:
[----:B------:R-:W3:Y:S01]  /*4e90*/  @!UP3 LDCU.128 UR8, c[0x0][0xb10] ;  /* 0x00016200ff08b7ac */ /* 0x000ee20008000c00 */
[C---:B------:R-:W-:Y:S02]  /*4ea0*/  ISETP.NE.U32.AND P1, PT, R4.reuse, RZ, PT ;  /* 0x000000ff0400720c */ /* 0x040fe40003f25070 */
[----:B------:R-:W-:Y:S02]  /*4eb0*/  ISETP.NE.U32.AND P0, PT, R4, RZ, PT ;  /* 0x000000ff0400720c */ /* 0x000fe40003f05070 */
[C---:B------:R-:W-:Y:S02]  /*4ec0*/  ISETP.NE.AND.EX P1, PT, R5.reuse, RZ, PT, P1 ;  /* 0x000000ff0500720c */ /* 0x040fe40003f25310 */
[----:B------:R-:W-:Y:S01]  /*4ed0*/  ISETP.NE.AND.EX P0, PT, R5, RZ, PT, P0 ;  /* 0x000000ff0500720c */ /* 0x000fe20003f05300 */
[----:B------:R-:W4:Y:S01]  /*4ee0*/  @!UP3 LDCU UR5, c[0x0][0xb0c] ;  /* 0x00016180ff05b7ac */ /* 0x000f220008000800 */
[----:B------:R-:W-:Y:S01]  /*4ef0*/  SHF.L.U32 R9, R15, 0x1f, RZ ;  /* 0x0000001f0f097819 */ /* 0x000fe200000006ff */
[----:B------:R-:W-:Y:S02]  /*4f00*/  USHF.L.U32 UR42, UR32, 0x8, URZ ;  /* 0x00000008202a7899 */ /* 0x000fe400080006ff */
[----:B------:R-:W-:Y:S02]  /*4f10*/  USHF.L.U32 UR43, UR20, 0x6, URZ ;  /* 0x00000006142b7899 */ /* 0x000fe400080006ff */
[----:B---3--:R-:W-:Y:S07]  /*4f20*/  UIMAD.WIDE.U32 UR6, UR14, UR8, URZ ;  /* 0x000000080e0672a5 */ /* 0x008fee000f8e00ff */
[----:B------:R-:W-:Y:S01]  /*4f30*/  @!UP3 UMOV UR4, UR7 ;  /* 0x000000070004bc82 */ /* 0x000fe20008000000 */
[----:B----4-:R-:W-:Y:S02]  /*4f40*/  @!UP3 UISETP.NE.AND UP0, UPT, UR5, 0x1, UPT ;  /* 0x000000010500b88c */ /* 0x010fe4000bf05270 */
[----:B------:R-:W-:Y:S02]  /*4f50*/  @!UP3 USHF.R.U32.HI UR4, URZ, UR9, UR4 ;  /* 0x00000009ff04b299 */ /* 0x000fe40008011604 */
[----:B------:R-:W-:Y:S02]  /*4f60*/  UIMAD.WIDE.U32 UR6, UR13, UR11, URZ ;  /* 0x0000000b0d0672a5 */ /* 0x000fe4000f8e00ff */
[----:B------:R-:W-:Y:S02]  /*4f70*/  @!UP3 USEL UR8, UR14, UR4, !UP0 ;  /* 0x000000040e08b287 */ /* 0x000fe4000c000000 */
[----:B------:R-:W-:Y:S03]  /*4f80*/  @!UP3 UISETP.NE.AND UP0, UPT, UR10, 0x1, UPT ;  /* 0x000000010a00b88c */ /* 0x000fe6000bf05270 */
[----:B------:R-:W-:Y:S02]  /*4f90*/  @!UP3 UMOV UR6, UR7 ;  /* 0x000000070006bc82 */ /* 0x000fe40008000000 */
[----:B------:R-:W3:Y:S02]  /*4fa0*/  @!UP3 LDCU UR4, c[0x0][0xb20] ;  /* 0x00016400ff04b7ac */ /* 0x000ee40008000800 */
[----:B---3--:R-:W-:Y:S04]  /*4fb0*/  @!UP3 USHF.R.U32.HI UR6, URZ, UR4, UR6 ;  /* 0x00000004ff06b299 */ /* 0x008fe80008011606 */
[----:B------:R-:W-:Y:S04]  /*4fc0*/  @!UP3 USEL UR6, UR13, UR6, !UP0 ;  /* 0x000000060d06b287 */ /* 0x000fe8000c000000 */
[----:B------:R-:W-:Y:S02]  /*4fd0*/  @!UP3 UIADD3 UR4, UPT, UPT, -UR8, UR6, URZ ;  /* 0x000000060804b290 */ /* 0x000fe4000fffe1ff */
[----:B------:R-:W-:Y:S02]  /*4fe0*/  @!UP3 UIADD3 UR6, UPT, UPT, UR8, -UR6, URZ ;  /* 0x800000060806b290 */ /* 0x000fe4000fffe0ff */
[----:B------:R-:W-:Y:S02]  /*4ff0*/  @!UP3 UIMAD UR14, UR4, UR5, UR14 ;  /* 0x00000005040eb2a4 */ /* 0x000fe4000f8e020e */
[----:B------:R-:W-:Y:S01]  /*5000*/  @!UP3 UIMAD UR13, UR6, UR10, UR13 ;  /* 0x0000000a060db2a4 */ /* 0x000fe2000f8e020d */
[----:B------:R-:W-:Y:S11]  /*5010*/  BRA.U UP2, `(.L_x_92) ;  /* 0x0000000102107547 */ /* 0x000ff6000b800000 */
[----:B--2---:R-:W-:Y:S04]  /*5020*/  MOV R0, UR53 ;  /* 0x0000003500007c02 */ /* 0x004fe80008000f00 */
[----:B------:R-:W-:Y:S04]  /*5030*/  SHF.L.U32 R11, R0, 0x1f, RZ ;  /* 0x0000001f000b7819 */ /* 0x000fe800000006ff */
[----:B------:R-:W2:Y:S02]  /*5040*/  SYNCS.PHASECHK.TRANS64.TRYWAIT P2, [UR21+0xc8], R11 ;  /* 0x0000c80bff0075a7 */ /* 0x000ea40008041115 */
[----:B--2---:R-:W-:Y:S05]  /*5050*/  @!P2 BRA `(.L_x_93) ;  /* 0x00000058008ca947 */ /* 0x004fea0003800000 */
.L_x_92:
[----:B------:R-:W-:Y:S05]  /*5060*/  @!P1 BRA `(.L_x_94) ;  /* 0x0000000000309947 */ /* 0x000fea0003800000 */
[----:B------:R-:W-:Y:S01]  /*5070*/  ISETP.NE.U32.AND P1, PT, R2, RZ, PT ;  /* 0x000000ff0200720c */ /* 0x000fe20003f25070 */
[----:B------:R-:W3:Y:S01]  /*5080*/  LDCU.64 UR4, c[0x0][0x358] ;  /* 0x00006b00ff0477ac */ /* 0x000ee20008000a00 */
[----:B------:R-:W-:Y:S02]  /*5090*/  IMAD.MOV.U32 R80, RZ, RZ, 0x1 ;  /* 0x00000001ff507424 */ /* 0x000fe400078e00ff */
[----:B------:R-:W-:Y:S11]  /*50a0*/  ISETP.NE.AND.EX P1, PT, R3, RZ, PT, P1 ;  /* 0x000000ff0300720c */ /* 0x000ff60003f25310 */
[----:B------:R-:W-:Y:S02]  /*50b0*/  @!UPT UIADD3 URZ, UPT, UPT, URZ, URZ, URZ ;  /* 0x000000fffffff290 */ /* 0x000fe4000fffe0ff */
[----:B--2---:R-:W2:Y:S01]  /*50c0*/  @P1 LDC.64 R10, c[0x0][0x888] ;  /* 0x00022200ff0a1b82 */ /* 0x004ea20000000a00 */
[----:B------:R-:W-:Y:S04]  /*50d0*/  @P1 IMAD R0, R4, UR36, RZ ;  /* 0x0000002404001c24 */ /* 0x000fe8000f8e02ff */
[----:B--2---:R-:W-:Y:S04]  /*50e0*/  @P1 IMAD.WIDE R10, R0, 0x4, R10 ;  /* 0x00000004000a1825 */ /* 0x004fe800078e020a */
[----:B------:R-:W-:Y:S01]  /*50f0*/  HFMA2 R0, -RZ, RZ, 0, 5.9604644775390625e-08 ;  /* 0x00000001ff007431 */ /* 0x000fe200000001ff */
[----:B---3-5:R3:W5:Y:S04]  /*5100*/  @P1 LDG.E R41, desc[UR4][R10.64] ;  /* 0x000000040a291981 */ /* 0x028768000c1e1900 */
[----:B------:R-:W-:Y:S01]  /*5110*/  @!P1 PRMT R80, R0, 0x7610, R80 ;  /* 0x0000761000509816 */ /* 0x000fe20000000050 */
[----:B---3--:R-:W4:Y:S06]  /*5120*/  @!P1 LDC R41, c[0x0][0x880] ;  /* 0x00022000ff299b82 */ /* 0x008f2c0000000800 */
.L_x_94:
[----:B----45:R-:W-:Y:S01]  /*5130*/  @!P0 FSETP.EQ.AND P1, PT, R41, RZ, PT ;  /* 0x000000ff2900820b */ /* 0x030fe20003f22000 */
[----:B------:R-:W-:Y:S01]  /*5140*/  @!UPT UIADD3 URZ, UPT, UPT, URZ, URZ, URZ ;  /* 0x000000fffffff290 */ /* 0x000fe2000fffe0ff */
[----:B------:R-:W-:Y:S11]  /*5150*/  @!P0 BRA `(.L_x_95) ;  /* 0x0000000000188947 */ /* 0x000ff60003800000 */
[----:B------:R-:W-:Y:S02]  /*5160*/  LOP3.LUT P0, RZ, R80, 0xff, RZ, 0xc0, !PT ;  /* 0x000000ff50ff7812 */ /* 0x000fe4000780c0ff */
[----:B------:R-:W-:Y:S04]  /*5170*/  ISETP.NE.U32.AND P1, PT, R2, RZ, PT ;  /* 0x000000ff0200720c */ /* 0x000fe80003f25070 */
[----:B------:R-:W-:Y:S04]  /*5180*/  ISETP.NE.AND.EX P1, PT, R3, RZ, PT, P1 ;  /* 0x000000ff0300720c */ /* 0x000fe80003f25310 */
[----:B------:R-:W-:Y:S03]  /*5190*/  PLOP3.LUT P1, PT, P1, PT, PT, 0x8, 0x80 ;  /* 0x000000000080781c */ /* 0x000fe60000f2e170 */
[----:B------:R-:W-:Y:S11]  /*51a0*/  @P0 FSETP.EQ.AND P1, PT, R41, RZ, PT ;  /* 0x000000ff2900020b */ /* 0x000ff60003f22000 */
[----:B------:R-:W-:Y:S02]  /*51b0*/  @!UPT UIADD3 URZ, UPT, UPT, URZ, URZ, URZ ;  /* 0x000000fffffff290 */ /* 0x000fe4000fffe0ff */
.L_x_95:
[----:B------:R-:W3:Y:S01]  /*51c0*/  SYNCS.PHASECHK.TRANS64.TRYWAIT P2, [UR21+0xa0], R9 ;  /* 0x0000a009ff0075a7 */ /* 0x000ee20008041115 */
[----:B------:R-:W-:Y:S04]  /*51d0*/  ELECT P0, URZ, PT ;  /* 0x0000000000ff782f */ /* 0x000fe80003800000 */
[----:B------:R-:W-:Y:S11]  /*51e0*/  PLOP3.LUT P1, PT, P1, P0, PT, 0xf2, 0x2f ;  /* 0x00000000002f781c */ /* 0x000ff60000f21e72 */
[----:B------:R-:W-:Y:S02]  /*51f0*/  @!UPT UIADD3 URZ, UPT, UPT, URZ, URZ, URZ ;  /* 0x000000fffffff290 */ /* 0x000fe4000fffe0ff */
[----:B------:R-:W-:Y:S05]  /*5200*/  @!P1 IADD3 R8, P0, PT, R16, 0x580, RZ ;  /* 0x0000058010089810 */ /* 0x000fea0007f1e0ff */
[----:B------:R-:W-:Y:S01]  /*5210*/  @!P1 IMAD.X R6, RZ, RZ, R17, P0 ;  /* 0x000000ffff069224 */ /* 0x000fe200000e0611 */
[----:B---3--:R-:W-:Y:S07]  /*5220*/  @!P2 BRA `(.L_x_96) ;  /* 0x000000580030a947 */ /* 0x008fee0003800000 */
.L_x_194:
[----:B------:R-:W-:Y:S01]  /*5230*/  @!P1 R2UR UR5, R8 ;  /* 0x00000000080592ca */ /* 0x000fe200000e0000 */
[----:B------:R-:W-:Y:S01]  /*5240*/  VOTEU.ALL UP0, P1 ;  /* 0x0000000000ff7886 */ /* 0x000fe20000800000 */
[----:B------:R-:W-:Y:S01]  /*5250*/  @!P1 R2UR UR4, R6 ;  /* 0x00000000060492ca */ /* 0x000fe200000e0000 */
[----:B------:R-:W-:Y:S01]  /*5260*/  UMOV UR6, 0x0 ;  /* 0x0000000000067882 */ /* 0x000fe20000000000 */
[----:B------:R-:W-:Y:S01]  /*5270*/  UMOV UR7, 0x10000000 ;  /* 0x1000000000077882 */ /* 0x000fe20000000000 */
[----:B------:R-:W-:Y:S01]  /*5280*/  UMOV UR44, UR36 ;  /* 0x00000024002c7c82 */ /* 0x000fe20008000000 */
[----:B------:R-:W-:Y:S01]  /*5290*/  @!UP0 UIADD3 UR40, UPT, UPT, UR21, 0x200, URZ ;  /* 0x0000020015288890 */ /* 0x000fe2000fffe0ff */
[----:B--2---:R-:W-:Y:S01]  /*52a0*/  @!P1 IMAD.MOV.U32 R0, RZ, RZ, 0x2000 ;  /* 0x00002000ff009424 */ /* 0x004fe200078e00ff */
[----:B------:R-:W-:Y:S01]  /*52b0*/  @!UP0 UIADD3 UR10, UPT, UPT, UR42, 0x80, URZ ;  /* 0x000000802a0a8890 */ /* 0x000fe2000fffe0ff */
[----:B------:R-:W-:Y:S01]  /*52c0*/  @!P1 IADD3 R8, P0, PT, R16, 0x580, RZ ;  /* 0x0000058010089810 */ /* 0x000fe20007f1e0ff */
[----:B------:R-:W-:Y:S01]  /*52d0*/  @!UP0 UIADD3 UR8, UPT, UPT, UR21, 0x1200, URZ ;  /* 0x0000120015088890 */ /* 0x000fe2000fffe0ff */
[----:B------:R-:W-:Y:S02]  /*52e0*/  VOTEU.ALL UP0, P1 ;  /* 0x0000000000ff7886 */ /* 0x000fe40000800000 */
[----:B------:R-:W-:Y:S01]  /*52f0*/  IMAD.U32 R10, RZ, RZ, UR5 ;  /* 0x00000005ff0a7e24 */ /* 0x000fe2000f8e00ff */
[----:B------:R-:W-:Y:S01]  /*5300*/  UMOV UR9, UR41 ;  /* 0x0000002900097c82 */ /* 0x000fe20008000000 */
[----:B------:R-:W-:Y:S01]  /*5310*/  IMAD.U32 R11, RZ, RZ, UR4 ;  /* 0x00000004ff0b7e24 */ /* 0x000fe2000f8e00ff */
[----:B------:R-:W-:Y:S01]  /*5320*/  UMOV UR11, UR43 ;  /* 0x0000002b000b7c82 */ /* 0x000fe20008000000 */
[----:B------:R-:W-:Y:S01]  /*5330*/  UMOV UR12, UR36 ;  /* 0x00000024000c7c82 */ /* 0x000fe20008000000 */
[----:B------:R-:W-:Y:S01]  /*5340*/  @!P1 R2UR UR4, R10 ;  /* 0x000000000a0492ca */ /* 0x000fe200000e0000 */
[----:B------:R-:W-:Y:S01]  /*5350*/  @!P1 IMAD.X R6, RZ, RZ, R17, P0 ;  /* 0x000000ffff069224 */ /* 0x000fe200000e0611 */
[----:B------:R-:W-:Y:S11]  /*5360*/  @!P1 R2UR UR5, R11 ;  /* 0x000000000b0592ca */ /* 0x000ff600000e0000 */
[----:B------:R-:W-:Y:S02]  /*5370*/  @!UPT UIADD3 URZ, UPT, UPT, URZ, URZ, URZ ;  /* 0x000000fffffff290 */ /* 0x000fe4000fffe0ff */
[----:B------:R2:W-:Y:S01]  /*5380*/  @!UP0 UTMALDG.3D [UR40], [UR4], desc[UR6] ;  /* 0x00000628040085b4 */ /* 0x0005e20008011000 */
[----:B------:R-:W-:Y:S05]  /*5390*/  VOTEU.ALL UP0, P1 ;  /* 0x0000000000ff7886 */ /* 0x000fea0000800000 */
[----:B------:R2:W-:Y:S01]  /*53a0*/  @!UP0 UTMALDG.3D [UR8], [UR4], desc[UR6] ;  /* 0x00000608040085b4 */ /* 0x0005e20008011000 */
[----:B------:R2:W-:Y:S01]  /*53b0*/  @!P1 SYNCS.ARRIVE.TRANS64.RED.A0TR RZ, [UR21+0x80], R0 ;  /* 0x00008000ffff99a7 */ /* 0x0005e20008300415 */
[----:B------:R-:W-:Y:S01]  /*53c0*/  SYNCS.ARRIVE.TRANS64.RED.A1T0 RZ, [UR46], RZ ;  /* 0x000000ffffff79a7 */ /* 0x000fe2000810042e */
[----:B------:R-:W3:Y:S02]  /*53d0*/  SYNCS.PHASECHK.TRANS64.TRYWAIT P2, [UR21+0xa8], R9 ;  /* 0x0000a809ff0075a7 */ /* 0x000ee40008041115 */
[----:B--23--:R-:W-:Y:S05]  /*53e0*/  @!P2 BRA `(.L_x_97) ;  /* 0x0000005400d8a947 */ /* 0x00cfea0003800000 */
.L_x_196:
        /* <DEDUP_REMOVED lines=10> */
[----:B------:R-:W-:Y:S02]  /*5490*/  @!UP0 UIADD3 UR10, UPT, UPT, UR42, 0xa0, URZ ;  /* 0x000000a02a0a8890 */ /* 0x000fe4000fffe0ff */
[----:B------:R-:W-:Y:S01]  /*54a0*/  @!UP0 UIADD3 UR8, UPT, UPT, UR21, 0x3200, URZ ;  /* 0x0000320015088890 */ /* 0x000fe2000fffe0ff */
[----:B------:R-:W-:Y:S01]  /*54b0*/  IMAD.U32 R10, RZ, RZ, UR5 ;  /* 0x00000005ff0a7e24 */ /* 0x000fe2000f8e00ff */
[----:B------:R-:W-:Y:S01]  /*54c0*/  VOTEU.ALL UP0, P1 ;  /* 0x0000000000ff7886 */ /* 0x000fe20000800000 */
[----:B------:R-:W-:Y:S01]  /*54d0*/  IMAD.U32 R11, RZ, RZ, UR4 ;  /* 0x00000004ff0b7e24 */ /* 0x000fe2000f8e00ff */
[----:B------:R-:W-:Y:S01]  /*54e0*/  UMOV UR9, UR33 ;  /* 0x0000002100097c82 */ /* 0x000fe20008000000 */
[----:B------:R-:W-:Y:S01]  /*54f0*/  UMOV UR11, UR43 ;  /* 0x0000002b000b7c82 */ /* 0x000fe20008000000 */
[----:B------:R-:W-:Y:S01]  /*5500*/  @!P1 R2UR UR4, R10 ;  /* 0x000000000a0492ca */ /* 0x000fe200000e0000 */
[----:B------:R-:W-:Y:S01]  /*5510*/  UMOV UR12, UR36 ;  /* 0x00000024000c7c82 */ /* 0x000fe20008000000 */
[----:B------:R-:W-:Y:S01]  /*5520*/  @!P1 R2UR UR5, R11 ;  /* 0x000000000b0592ca */ /* 0x000fe200000e0000 */
[----:B------:R-:W-:Y:S11]  /*5530*/  @!P1 IMAD.X R6, RZ, RZ, R17, P0 ;  /* 0x000000ffff069224 */ /* 0x000ff600000e0611 */
[----:B------:R-:W-:Y:S01]  /*5540*/  @!UPT UIADD3 URZ, UPT, UPT, URZ, URZ, URZ ;  /* 0x000000fffffff290 */ /* 0x000fe2000fffe0ff */
[----:B------:R2:W-:Y:S01]  /*5550*/  @!UP0 UTMALDG.3D [UR32], [UR4], desc[UR6] ;  /* 0x00000620040085b4 */ /* 0x0005e20008011000 */
[----:B------:R-:W-:Y:S05]  /*5560*/  VOTEU.ALL UP0, P1 ;  /* 0x0000000000ff7886 */ /* 0x000fea0000800000 */
[----:B------:R2:W-:Y:S01]  /*5570*/  @!UP0 UTMALDG.3D [UR8], [UR4], desc[UR6] ;  /* 0x00000608040085b4 */ /* 0x0005e20008011000 */
[----:B------:R2:W-:Y:S01]  /*5580*/  @!P1 SYNCS.ARRIVE.TRANS64.RED.A0TR RZ, [UR21+0x88], R0 ;  /* 0x00008800ffff99a7 */ /* 0x0005e20008300415 */
[----:B------:R-:W-:Y:S01]  /*5590*/  SYNCS.ARRIVE.TRANS64.RED.A1T0 RZ, [UR39], RZ ;  /* 0x000000ffffff79a7 */ /* 0x000fe20008100427 */
[----:B------:R-:W3:Y:S02]  /*55a0*/  SYNCS.PHASECHK.TRANS64.TRYWAIT P2, [UR21+0xb0], R9 ;  /* 0x0000b009ff0075a7 */ /* 0x000ee40008041115 */
[----:B--23--:R-:W-:Y:S05]  /*55b0*/  @!P2 BRA `(.L_x_98) ;  /* 0x00000054007ca947 */ /* 0x00cfea0003800000 */
.L_x_198:
        /* <DEDUP_REMOVED lines=9> */
[----:B------:R-:W-:Y:S01]  /*5650*/  VIADD R14, R14, 0x1 ;  /* 0x000000010e0e7836 */ /* 0x000fe20000000000 */
        /* <DEDUP_REMOVED lines=10> */
[----:B------:R-:W-:Y:S11]  /*5700*/  UMOV UR12, UR36 ;  /* 0x00000024000c7c82 */ /* 0x000ff60008000000 */
        /* <DEDUP_REMOVED lines=8> */
.L_x_200:
[----:B------:R-:W-:Y:S01]  /*5790*/  UPLOP3.LUT UP2, UPT, UPT, UPT, UPT, 0x80, 0x8 ;  /* 0x000000000008789c */ /* 0x000fe20003f4f070 */
[----:B------:R-:W-:Y:S01]  /*57a0*/  @!P1 IADD3 R6, P0, PT, R16, 0x580, RZ ;  /* 0x0000058010069810 */ /* 0x000fe20007f1e0ff */
[----:B------:R-:W-:Y:S01]  /*57b0*/  UMOV UR6, 0x0 ;  /* 0x0000000000067882 */ /* 0x000fe20000000000 */
[----:B------:R-:W-:Y:S01]  /*57c0*/  UMOV UR7, 0x10000000 ;  /* 0x1000000000077882 */ /* 0x000fe20000000000 */
[----:B------:R-:W-:Y:S01]  /*57d0*/  VOTEU.ALL UP0, P1 ;  /* 0x0000000000ff7886 */ /* 0x000fe20000800000 */
[----:B------:R-:W-:Y:S01]  /*57e0*/  @!P1 R2UR UR5, R6 ;  /* 0x00000000060592ca */ /* 0x000fe200000e0000 */
[----:B--2---:R-:W-:Y:S01]  /*57f0*/  @!P1 IMAD.X R0, RZ, RZ, R17, P0 ;  /* 0x000000ffff009224 */ /* 0x004fe200000e0611 */
[----:B------:R-:W-:Y:S01]  /*5800*/  UMOV UR19, UR43 ;  /* 0x0000002b00137c82 */ /* 0x000fe20008000000 */
[----:B------:R-:W-:Y:S01]  /*5810*/  UMOV UR20, UR36 ;  /* 0x0000002400147c82 */ /* 0x000fe20008000000 */
[----:B------:R-:W-:Y:S01]  /*5820*/  @!UP0 UIADD3 UR18, UPT, UPT, UR42, 0x60, URZ ;  /* 0x000000602a128890 */ /* 0x000fe2000fffe0ff */
[----:B------:R-:W-:Y:S01]  /*5830*/  R2UR UR26, R82 ;  /* 0x00000000521a72ca */ /* 0x000fe200000e0000 */
[----:B------:R-:W-:Y:S01]  /*5840*/  @!UP0 UIADD3 UR16, UPT, UPT, UR21, 0x6200, URZ ;  /* 0x0000620015108890 */ /* 0x000fe2000fffe0ff */
[----:B------:R-:W-:Y:S01]  /*5850*/  @!P1 R2UR UR4, R0 ;  /* 0x00000000000492ca */ /* 0x000fe200000e0000 */
[----:B------:R-:W-:Y:S01]  /*5860*/  @!UP0 UIADD3 UR17, UPT, UPT, UR21, 0x98, URZ ;  /* 0x0000009815118890 */ /* 0x000fe2000fffe0ff */
[----:B------:R-:W-:Y:S01]  /*5870*/  R2UR UR24, R83 ;  /* 0x00000000531872ca */ /* 0x000fe200000e0000 */
[----:B------:R-:W-:Y:S01]  /*5880*/  @!UP0 UIADD3 UR10, UPT, UPT, UR42, 0xe0, URZ ;  /* 0x000000e02a0a8890 */ /* 0x000fe2000fffe0ff */
[----:B------:R-:W-:Y:S01]  /*5890*/  ISETP.NE.AND P0, PT, R14, 0x2, PT ;  /* 0x000000020e00780c */ /* 0x000fe20003f05270 */
[----:B------:R-:W-:Y:S01]  /*58a0*/  @!UP0 UIADD3 UR8, UPT, UPT, UR21, 0x7200, URZ ;  /* 0x0000720015088890 */ /* 0x000fe2000fffe0ff */
[----:B------:R-:W-:Y:S01]  /*58b0*/  IMAD.U32 R8, RZ, RZ, UR5 ;  /* 0x00000005ff087e24 */ /* 0x000fe2000f8e00ff */
[----:B------:R-:W-:Y:S01]  /*58c0*/  VOTEU.ALL UP0, P1 ;  /* 0x0000000000ff7886 */ /* 0x000fe20000800000 */
[----:B------:R-:W-:Y:S01]  /*58d0*/  UMOV UR11, UR43 ;  /* 0x0000002b000b7c82 */ /* 0x000fe20008000000 */
[----:B------:R-:W-:Y:S01]  /*58e0*/  UMOV UR12, UR36 ;  /* 0x00000024000c7c82 */ /* 0x000fe20008000000 */
[----:B------:R-:W-:Y:S01]  /*58f0*/  UMOV UR9, UR17 ;  /* 0x0000001100097c82 */ /* 0x000fe20008000000 */
[----:B------:R-:W-:Y:S01]  /*5900*/  SEL R0, RZ, 0x1, P0 ;  /* 0x00000001ff007807 */ /* 0x000fe20000000000 */
[----:B------:R-:W-:Y:S01]  /*5910*/  UIADD3 UR32, UPT, UPT, UR13, UR26, URZ ;  /* 0x0000001a0d207290 */ /* 0x000fe2000fffe0ff */
[----:B------:R-:W-:Y:S01]  /*5920*/  IMAD.U32 R9, RZ, RZ, UR4 ;  /* 0x00000004ff097e24 */ /* 0x000fe2000f8e00ff */
[----:B------:R-:W-:Y:S01]  /*5930*/  @!P1 R2UR UR4, R8 ;  /* 0x00000000080492ca */ /* 0x000fe200000e0000 */
[----:B------:R-:W-:Y:S01]  /*5940*/  UMOV UR36, UR29 ;  /* 0x0000001d00247c82 */ /* 0x000fe20008000000 */
[----:B------:R-:W-:Y:S02]  /*5950*/  LOP3.LUT R13, R13, R0, RZ, 0x3c, !PT ;  /* 0x000000000d0d7212 */ /* 0x000fe400078e3cff */
[----:B------:R-:W-:Y:S02]  /*5960*/  @!P1 R2UR UR5, R9 ;  /* 0x00000000090592ca */ /* 0x000fe400000e0000 */
[----:B------:R-:W-:Y:S02]  /*5970*/  LOP3.LUT R15, R15, 0x1, RZ, 0x3c, !PT ;  /* 0x000000010f0f7812 */ /* 0x000fe400078e3cff */
[----:B------:R-:W-:Y:S09]  /*5980*/  SEL R14, R14, RZ, P0 ;  /* 0x000000ff0e0e7207 */ /* 0x000ff20000000000 */
[----:B------:R2:W-:Y:S01]  /*5990*/  @!UP0 UTMALDG.3D [UR16], [UR4], desc[UR6] ;  /* 0x00000610040085b4 */ /* 0x0005e20008011000 */
[----:B------:R-:W-:Y:S05]  /*59a0*/  VOTEU.ALL UP0, P1 ;  /* 0x0000000000ff7886 */ /* 0x000fea0000800000 */
[----:B------:R3:W-:Y:S01]  /*59b0*/  @!UP0 UTMALDG.3D [UR8], [UR4], desc[UR6] ;  /* 0x00000608040085b4 */ /* 0x0007e20008011000 */
[----:B------:R3:W-:Y:S01]  /*59c0*/  @!P1 SYNCS.ARRIVE.TRANS64.RED.A0TR RZ, [UR21+0x98], R7 ;  /* 0x00009807ffff99a7 */ /* 0x0007e20008300415 */
[----:B------:R-:W-:Y:S01]  /*59d0*/  SYNCS.ARRIVE.TRANS64.RED.A1T0 RZ, [UR37], RZ ;  /* 0x000000ffffff79a7 */ /* 0x000fe20008100425 */
[----:B--2---:R-:W-:Y:S01]  /*59e0*/  UIADD3 UR20, UPT, UPT, UR14, UR24, URZ ;  /* 0x000000180e147290 */ /* 0x004fe2000fffe0ff */
[----:B------:R-:W-:Y:S11]  /*59f0*/  BRA.U UP1, `(.L_x_100) ;  /* 0xfffffff101047547 */ /* 0x000ff6000b83ffff */
[----:B------:R-:W-:-:S04]  /*5a00*/  SHF.L.U32 R3, R15, 0x1f, RZ ;  /* 0x0000001f0f037819 */ /* 0x000fc800000006ff */
[----:B------:R-:W2:Y:S02]  /*5a10*/  SYNCS.PHASECHK.TRANS64.TRYWAIT P0, [UR21+0xa0], R3 ;  /* 0x0000a003ff0075a7 */ /* 0x000ea40008001115 */
[----:B--2---:R-:W-:Y:S05]  /*5a20*/  @!P0 BRA `(.L_x_101) ;  /* 0x0000005000908947 */ /* 0x004fea0003800000 */
.L_x_202:
[----:B------:R-:W4:Y:S02]  /*5a30*/  SYNCS.PHASECHK.TRANS64.TRYWAIT P0, [UR21+0xa8], R3 ;  /* 0x0000a803ff0075a7 */ /* 0x000f240008001115 */
[----:B----4-:R-:W-:Y:S05]  /*5a40*/  @!P0 BRA `(.L_x_102) ;  /* 0x0000005000a08947 */ /* 0x010fea0003800000 */
.L_x_204:
[----:B------:R-:W4:Y:S02]  /*5a50*/  SYNCS.PHASECHK.TRANS64.TRYWAIT P0, [UR21+0xb0], R3 ;  /* 0x0000b003ff0075a7 */ /* 0x000f240008001115 */
[----:B----4-:R-:W-:Y:S05]  /*5a60*/  @!P0 BRA `(.L_x_103) ;  /* 0x0000005000b08947 */ /* 0x010fea0003800000 */
.L_x_206:
[----:B--2---:R-:W-:-:S07]  /*5a70*/  MOV R0, UR21 ;  /* 0x0000001500007c02 */ /* 0x004fce0008000f00 */
.L_x_104:
[----:B--2---:R-:W-:-:S04]  /*5a80*/  SHF.L.U32 R3, R15, 0x1f, RZ ;  /* 0x0000001f0f037819 */ /* 0x004fc800000006ff */
[----:B------:R2:W4:Y:S03]  /*5a90*/  SYNCS.PHASECHK.TRANS64.TRYWAIT P0, [R0+URZ+0xb8], R3 ;  /* 0x0000b803000075a7 */ /* 0x00052600080011ff */
[----:B----4-:R-:W-:Y:S05]  /*5aa0*/  @!P0 NANOSLEEP.SYNCS 0x989680 ;  /* 0x009896800000895d */ /* 0x010fea0003900000 */
[----:B------:R-:W4:Y:S02]  /*5ab0*/  @!P0 SYNCS.PHASECHK.TRANS64 P0, [R0+URZ+0xb8], R3 ;  /* 0x0000b803000085a7 */ /* 0x000f2400080010ff */
[----:B-1-34-:R-:W-:Y:S05]  /*5ac0*/  @P0 EXIT ;  /* 0x000000000000094d */ /* 0x01afea0003800000 */
[----:B------:R-:W-:Y:S05]  /*5ad0*/  BRA `(.L_x_104) ;  /* 0xfffffffc00e87947 */ /* 0x000fea000383ffff */
.L_x_89:
[----:B------:R-:W-:-:S06]  /*5ae0*/  UISETP.GE.AND UP0, UPT, UR13, 0x4, UPT ;  /* 0x000000040d00788c */ /* 0x000fcc000bf06270 */
[----:B------:R-:W-:-:S13]  /*5af0*/  PLOP3.LUT P0, PT, PT, PT, UP0, 0x80, 0x8 ;  /* 0x000000000008781c */ /* 0x000fda0003f0f008 */
[----:B------:R-:W-:Y:S05]  /*5b00*/  @!P0 EXIT ;  /* 0x000000000000894d */ /* 0x000fea0003800000 */
[----:B------:R-:W1:Y:S08]  /*5b10*/  S2UR UR4, SR_CgaCtaId ;  /* 0x00000000000479c3 */ /* 0x000e700000008800 */
[----:B------:R-:W-:Y:S01]  /*5b20*/  BAR.SYNC.DEFER_BLOCKING 0x6, 0xa0 ;  /* 0x0182800000007b1d */ /* 0x000fe20000010000 */
[----:B------:R-:W-:Y:S01]  /*5b30*/  IMAD.SHL.U32 R3, R95, 0x20, RZ ;  /* 0x000000205f037824 */ /* 0x000fe200078e00ff */
[C---:B------:R-:W-:Y:S01]  /*5b40*/  SHF.L.U32 R4, R81.reuse, 0x15, RZ ;  /* 0x0000001551047819 */ /* 0x040fe200000006ff */
[----:B------:R-:W-:Y:S01]  /*5b50*/  IMAD.SHL.U32 R5, R81, 0x400, RZ ;  /* 0x0000040051057824 */ /* 0x000fe200078e00ff */
[C---:B------:R-:W-:Y:S01]  /*5b60*/  LOP3.LUT R96, R95.reuse, 0x60, RZ, 0xc0, !PT ;  /* 0x000000605f607812 */ /* 0x040fe200078ec0ff */
[----:B------:R-:W-:Y:S01]  /*5b70*/  IMAD.SHL.U32 R2, R95, 0x4, RZ ;  /* 0x000000045f027824 */ /* 0x000fe200078e00ff */
[----:B------:R-:W-:-:S02]  /*5b80*/  UMOV UR43, 0x400 ;  /* 0x00000400002b7882 */ /* 0x000fc40000000000 */
[----:B------:R-:W2:Y:S01]  /*5b90*/  LDC.64 R78, c[0x0][0x8b0] ;  /* 0x00022c00ff4e7b82 */ /* 0x000ea20000000a00 */
[----:B------:R-:W-:Y:S01]  /*5ba0*/  LOP3.LUT R94, R3, 0xb20, RZ, 0xc0, !PT ;  /* 0x00000b20035e7812 */ /* 0x000fe200078ec0ff */
[----:B------:R-:W-:Y:S01]  /*5bb0*/  IMAD.U32 R37, R95, 0x10000, RZ ;  /* 0x000100005f257824 */ /* 0x000fe200078e00ff */
[----:B------:R-:W-:Y:S01]  /*5bc0*/  LOP3.LUT R3, R3, 0xc0, RZ, 0xc0, !PT ;  /* 0x000000c003037812 */ /* 0x000fe200078ec0ff */
[----:B------:R-:W-:Y:S01]  /*5bd0*/  HFMA2 R36, -RZ, RZ, 0, 0 ;  /* 0x00000000ff247431 */ /* 0x000fe200000001ff */
[----:B------:R-:W-:Y:S01]  /*5be0*/  LOP3.LUT R94, R94, 0x400, R5, 0xf8, !PT ;  /* 0x000004005e5e7812 */ /* 0x000fe200078ef805 */
[----:B------:R-:W-:Y:S01]  /*5bf0*/  IMAD.MOV.U32 R91, RZ, RZ, 0x1 ;  /* 0x00000001ff5b7424 */ /* 0x000fe200078e00ff */
[----:B------:R-:W-:Y:S01]  /*5c00*/  LOP3.LUT R3, R3, 0x18, R2, 0xf8, !PT ;  /* 0x0000001803037812 */ /* 0x000fe200078ef802 */
[----:B------:R-:W3:Y:S01]  /*5c10*/  LDC.64 R76, c[0x0][0x8a8] ;  /* 0x00022a00ff4c7b82 */ /* 0x000ee20000000a00 */
[----:B------:R-:W-:Y:S01]  /*5c20*/  LOP3.LUT R4, R4, 0x200000, RZ, 0xc0, !PT ;  /* 0x0020000004047812 */ /* 0x000fe200078ec0ff */
[----:B------:R-:W-:Y:S01]  /*5c30*/  IMAD.MOV.U32 R90, RZ, RZ, RZ ;  /* 0x000000ffff5a7224 */ /* 0x000fe200078e00ff */
[----:B------:R-:W-:Y:S01]  /*5c40*/  LOP3.LUT R94, R94, R3, RZ, 0xfc, !PT ;  /* 0x000000035e5e7212 */ /* 0x000fe200078efcff */
[----:B------:R-:W-:Y:S01]  /*5c50*/  IMAD.MOV.U32 R87, RZ, RZ, RZ ;  /* 0x000000ffff577224 */ /* 0x000fe200078e00ff */
[----:B------:R-:W-:Y:S01]  /*5c60*/  LOP3.LUT R93, R95, 0x2, RZ, 0xc0, !PT ;  /* 0x000000025f5d7812 */ /* 0x000fe200078ec0ff */
[----:B------:R-:W4:Y:S01]  /*5c70*/  LDCU UR59, c[0x0][0x370] ;  /* 0x00006e00ff3b77ac */ /* 0x000f220008000800 */
[----:B------:R-:W-:-:S02]  /*5c80*/  LOP3.LUT R37, R4, 0x400000, R37, 0xf8, !PT ;  /* 0x0040000004257812 */ /* 0x000fc400078ef825 */
[----:B------:R-:W-:Y:S01]  /*5c90*/  LOP3.LUT R95, R95, 0x4, RZ, 0xc0, !PT ;  /* 0x000000045f5f7812 */ /* 0x000fe200078ec0ff */
[----:B-1----:R-:W-:Y:S01]  /*5ca0*/  ULEA UR43, UR4, UR43, 0x18 ;  /* 0x0000002b042b7291 */ /* 0x002fe2000f8ec0ff */
[----:B------:R-:W-:Y:S01]  /*5cb0*/  MOV R89, RZ ;  /* 0x000000ff00597202 */ /* 0x000fe20000000f00 */
[----:B------:R-:W1:Y:S02]  /*5cc0*/  LDCU UR42, c[0x0][0xb0c] ;  /* 0x00016180ff2a77ac */ /* 0x000e640008000800 */
[----:B------:R-:W-:Y:S01]  /*5cd0*/  UIADD3 UR4, UPT, UPT, UR43, 0x200, URZ ;  /* 0x000002002b047890 */ /* 0x000fe2000fffe0ff */
[----:B------:R-:W1:Y:S04]  /*5ce0*/  LDCU UR39, c[0x0][0xb30] ;  /* 0x00016600ff2777ac */ /* 0x000e680008000800 */
[----:B------:R-:W4:Y:S01]  /*5cf0*/  LDS R0, [UR43+0x180] ;  /* 0x0001802bff007984 */ /* 0x000f220008000800 */
[----:B------:R-:W-:Y:S01]  /*5d00*/  MOV R85, UR4 ;  /* 0x0000000400557c02 */ /* 0x000fe20008000f00 */
[----:B------:R-:W1:Y:S04]  /*5d10*/  LDCU.64 UR56, c[0x0][0x888] ;  /* 0x00011100ff3877ac */ /* 0x000e680008000a00 */
[----:B------:R-:W-:Y:S01]  /*5d20*/  IMAD R94, R94, 0x2, R85 ;  /* 0x000000025e5e7824 */ /* 0x000fe200078e0255 */
[----:B------:R-:W1:Y:S03]  /*5d30*/  LDCU.64 UR40, c[0x0][0xb28] ;  /* 0x00016500ff2877ac */ /* 0x000e660008000a00 */
[--C-:B------:R-:W-:Y:S01]  /*5d40*/  IMAD R93, R93, -0x10, R94.reuse ;  /* 0xfffffff05d5d7824 */ /* 0x100fe200078e025e */
[----:B------:R-:W1:Y:S01]  /*5d50*/  LDCU.64 UR62, c[0x0][0x890] ;  /* 0x00011200ff3e77ac */ /* 0x000e620008000a00 */
[----:B------:R-:W-:Y:S01]  /*5d60*/  IMAD R92, R95, -0x10, R94 ;  /* 0xfffffff05f5c7824 */ /* 0x000fe200078e025e */
[----:B------:R-:W1:Y:S01]  /*5d70*/  LDCU.128 UR52, c[0x0][0xb10] ;  /* 0x00016200ff3477ac */ /* 0x000e620008000c00 */
[----:B------:R-:W1:Y:S01]  /*5d80*/  LDCU UR58, c[0x0][0x374] ;  /* 0x00006e80ff3a77ac */ /* 0x000e620008000800 */
[----:B------:R-:W-:Y:S01]  /*5d90*/  UMOV UR47, URZ ;  /* 0x000000ff002f7c82 */ /* 0x000fe20008000000 */
[----:B------:R-:W-:Y:S01]  /*5da0*/  UMOV UR46, URZ ;  /* 0x000000ff002e7c82 */ /* 0x000fe20008000000 */
[----:B-1234-:R-:W-:-:S07]  /*5db0*/  IMAD.IADD R37, R0, 0x1, R37 ;  /* 0x0000000100257824 */ /* 0x01efce00078e0225 */
.L_x_148:
[----:B------:R-:W-:Y:S02]  /*5dc0*/  LEA R3, R87, UR43, 0x3 ;  /* 0x0000002b57037c11 */ /* 0x000fe4000f8e18ff */
[----:B------:R-:W-:Y:S02]  /*5dd0*/  SHF.L.U32 R0, R89, 0x1f, RZ ;  /* 0x0000001f59007819 */ /* 0x000fe400000006ff */
[----:B------:R-:W-:Y:S02]  /*5de0*/  LEA R5, R87, UR43, 0x4 ;  /* 0x0000002b57057c11 */ /* 0x000fe4000f8e20ff */
[----:B-1----:R-:W1:Y:S02]  /*5df0*/  SYNCS.PHASECHK.TRANS64.TRYWAIT P0, [R3+URZ+0xd0], R0 ;  /* 0x0000d000030075a7 */ /* 0x002e6400080011ff */
[----:B-12---:R-:W-:Y:S05]  /*5e00*/  @!P0 BRA `(.L_x_105) ;  /* 0x0000004c00e08947 */ /* 0x006fea0003800000 */
.L_x_207:
        /* <DEDUP_REMOVED lines=11> */
[----:B------:R-:W-:Y:S01]  /*5ec0*/  PLOP3.LUT P0, PT, PT, PT, UP1, 0x80, 0x8 ;  /* 0x000000000008781c */ /* 0x000fe20003f0f018 */
[----:B------:R-:W-:Y:S11]  /*5ed0*/  UP2UR UR61, UPR, URZ, 0x2 ;  /* 0x00000002ff3d7883 */ /* 0x000ff60008000000 */
[----:B------:R-:W-:Y:S01]  /*5ee0*/  @!UPT UIADD3 URZ, UPT, UPT, URZ, URZ, URZ ;  /* 0x000000fffffff290 */ /* 0x000fe2000fffe0ff */
[----:B-1----:R-:W-:Y:S02]  /*5ef0*/  @P0 SHF.R.U32.HI R0, RZ, 0x10, R5 ;  /* 0x00000010ff000819 */ /* 0x002fe40000011605 */
        /* <DEDUP_REMOVED lines=12> */
[----:B------:R-:W2:Y:S01]  /*5fc0*/  LDCU UR12, c[0x0][0xb20] ;  /* 0x00016400ff0c77ac */ /* 0x000ea20008000800 */
[----:B------:R-:W-:Y:S02]  /*5fd0*/  UIMAD.WIDE.U32 UR4, UR58, UR55, URZ ;  /* 0x000000373a0472a5 */ /* 0x000fe4000f8e00ff */
[----:B------:R-:W-:Y:S02]  /*5fe0*/  UIMAD.WIDE.U32 UR6, UR59, UR52, URZ ;  /* 0x000000343b0672a5 */ /* 0x000fe4000f8e00ff */
[----:B------:R-:W-:Y:S02]  /*5ff0*/  UISETP.NE.AND UP0, UPT, UR54, 0x1, UPT ;  /* 0x000000013600788c */ /* 0x000fe4000bf05270 */
[----:B------:R-:W-:Y:S02]  /*6000*/  UIMAD.WIDE.U32 UR8, UR37, UR55, URZ ;  /* 0x00000037250872a5 */ /* 0x000fe4000f8e00ff */
[----:B------:R-:W-:Y:S02]  /*6010*/  UIMAD.WIDE.U32 UR10, UR38, UR52, URZ ;  /* 0x00000034260a72a5 */ /* 0x000fe4000f8e00ff */
[----:B------:R-:W-:Y:S02]  /*6020*/  UISETP.NE.AND UP1, UPT, UR42, 0x1, UPT ;  /* 0x000000012a00788c */ /* 0x000fe4000bf25270 */
[----:B------:R-:W-:Y:S01]  /*6030*/  UISETP.NE.AND UP2, UPT, UR45, 0x1, UPT ;  /* 0x000000012d00788c */ /* 0x000fe2000bf45270 */
[----:B------:R-:W-:Y:S02]  /*6040*/  UMOV UR4, UR5 ;  /* 0x0000000500047c82 */ /* 0x000fe40008000000 */
[----:B--2---:R-:W-:Y:S03]  /*6050*/  USHF.R.U32.HI UR5, URZ, UR12, UR4 ;  /* 0x0000000cff057299 */ /* 0x004fe60008011604 */
[----:B------:R-:W-:Y:S02]  /*6060*/  UMOV UR4, UR7 ;  /* 0x0000000700047c82 */ /* 0x000fe40008000000 */
[----:B------:R-:W-:Y:S02]  /*6070*/  USHF.R.U32.HI UR7, URZ, UR53, UR4 ;  /* 0x00000035ff077299 */ /* 0x000fe40008011604 */
[----:B------:R-:W-:Y:S02]  /*6080*/  USEL UR4, UR58, UR5, !UP0 ;  /* 0x000000053a047287 */ /* 0x000fe4000c000000 */
[----:B------:R-:W-:Y:S01]  /*6090*/  USEL UR7, UR59, UR7, !UP1 ;  /* 0x000000073b077287 */ /* 0x000fe2000c800000 */
[----:B------:R-:W-:Y:S01]  /*60a0*/  UMOV UR5, UR9 ;  /* 0x0000000900057c82 */ /* 0x000fe20008000000 */
[----:B------:R-:W-:Y:S02]  /*60b0*/  UIMAD.WIDE.U32 UR8, UR4, UR40, URZ ;  /* 0x00000028040872a5 */ /* 0x000fe4000f8e00ff */
[----:B------:R-:W-:Y:S03]  /*60c0*/  USHF.R.U32.HI UR6, URZ, UR12, UR5 ;  /* 0x0000000cff067299 */ /* 0x000fe60008011605 */
[----:B------:R-:W-:Y:S01]  /*60d0*/  UMOV UR5, UR11 ;  /* 0x0000000b00057c82 */ /* 0x000fe20008000000 */
[----:B------:R-:W-:Y:S02]  /*60e0*/  UIMAD.WIDE.U32 UR10, UR7, UR40, URZ ;  /* 0x00000028070a72a5 */ /* 0x000fe4000f8e00ff */
[----:B------:R-:W-:Y:S02]  /*60f0*/  USHF.R.U32.HI UR12, URZ, UR53, UR5 ;  /* 0x00000035ff0c7299 */ /* 0x000fe40008011605 */
[----:B------:R-:W-:Y:S01]  /*6100*/  USEL UR6, UR37, UR6, !UP0 ;  /* 0x0000000625067287 */ /* 0x000fe2000c000000 */
[----:B------:R-:W-:Y:S02]  /*6110*/  UMOV UR5, UR9 ;  /* 0x0000000900057c82 */ /* 0x000fe40008000000 */
[----:B------:R-:W-:Y:S01]  /*6120*/  UMOV UR10, UR11 ;  /* 0x0000000b000a7c82 */ /* 0x000fe20008000000 */
[----:B------:R-:W-:Y:S02]  /*6130*/  @UP2 USHF.R.U32.HI UR4, URZ, UR41, UR5 ;  /* 0x00000029ff042299 */ /* 0x000fe40008011605 */
[----:B------:R-:W-:Y:S02]  /*6140*/  @UP2 USHF.R.U32.HI UR7, URZ, UR41, UR10 ;  /* 0x00000029ff072299 */ /* 0x000fe4000801160a */
[----:B------:R-:W-:Y:S02]  /*6150*/  UIMAD UR4, UR45, UR4, URZ ;  /* 0x000000042d0472a4 */ /* 0x000fe4000f8e02ff */
        /* <DEDUP_REMOVED lines=8> */
[----:B------:R-:W-:Y:S02]  /*61e0*/  USEL UR11, UR6, UR4, !UP2 ;  /* 0x00000004060b7287 */ /* 0x000fe4000d000000 */
[----:B------:R-:W-:Y:S02]  /*61f0*/  UIADD3 UR8, UPT, UPT, -UR5, URZ, URZ ;  /* 0x000000ff05087290 */ /* 0x000fe4000fffe1ff */
[----:B------:R-:W-:Y:S01]  /*6200*/  UIADD3 UR10, UPT, UPT, -UR11, URZ, URZ ;  /* 0x000000ff0b0a7290 */ /* 0x000fe2000fffe1ff */
[----:B------:R-:W-:Y:S01]  /*6210*/  @!UP0 UMOV UR4, UR9 ;  /* 0x0000000900048c82 */ /* 0x000fe20008000000 */
[----:B------:R-:W-:Y:S02]  /*6220*/  UIADD3 UR9, UPT, UPT, -UR6, URZ, URZ ;  /* 0x000000ff06097290 */ /* 0x000fe4000fffe1ff */
[----:B------:R-:W-:Y:S02]  /*6230*/  @!UP0 USHF.R.U32.HI UR4, URZ, UR41, UR4 ;  /* 0x00000029ff048299 */ /* 0x000fe40008011604 */
[----:B------:R-:W-:Y:S02]  /*6240*/  UIMAD UR10, UR45, UR10, UR6 ;  /* 0x0000000a2d0a72a4 */ /* 0x000fe4000f8e0206 */
[----:B------:R-:W-:Y:S04]  /*6250*/  @!UP0 USEL UR4, UR5, UR4, !UP2 ;  /* 0x0000000405048287 */ /* 0x000fe8000d000000 */
[----:B------:R-:W-:Y:S02]  /*6260*/  @!UP0 UIMAD UR10, UR7, UR10, UR4 ;  /* 0x0000000a070a82a4 */ /* 0x000fe4000f8e0204 */
[----:B------:R-:W-:Y:S02]  /*6270*/  @!UP0 UIADD3 UR11, UPT, UPT, UR11, -UR4, URZ ;  /* 0x800000040b0b8290 */ /* 0x000fe4000fffe0ff */
[----:B------:R-:W-:Y:S02]  /*6280*/  UIMAD UR7, UR42, UR8, UR38 ;  /* 0x000000082a0772a4 */ /* 0x000fe4000f8e0226 */
[----:B------:R-:W-:Y:S02]  /*6290*/  @!UP0 UIMAD UR6, UR11, UR45, UR5 ;  /* 0x0000002d0b0682a4 */ /* 0x000fe4000f8e0205 */
[----:B------:R-:W-:Y:S01]  /*62a0*/  UIMAD UR4, UR54, UR9, UR37 ;  /* 0x00000009360472a4 */ /* 0x000fe2000f8e0225 */
[----:B------:R-:W-:Y:S02]  /*62b0*/  @!UP0 UMOV UR5, UR10 ;  /* 0x0000000a00058c82 */ /* 0x000fe40008000000 */
[----:B------:R-:W-:Y:S02]  /*62c0*/  UIMAD UR38, UR5, UR42, UR7 ;  /* 0x0000002a052672a4 */ /* 0x000fe4000f8e0207 */
[----:B------:R-:W-:Y:S11]  /*62d0*/  UIMAD UR37, UR6, UR54, UR4 ;  /* 0x00000036062572a4 */ /* 0x000ff6000f8e0204 */
[----:B------:R-:W-:Y:S01]  /*62e0*/  @!UPT UIADD3 URZ, UPT, UPT, URZ, URZ, URZ ;  /* 0x000000fffffff290 */ /* 0x000fe2000fffe0ff */
.L_x_106:
[----:B------:R-:W-:Y:S01]  /*62f0*/  UISETP.NE.AND UP0, UPT, UR39, 0x1, UPT ;  /* 0x000000012700788c */ /* 0x000fe2000bf05270 */
[----:B------:R-:W-:Y:S01]  /*6300*/  LOP3.LUT P0, RZ, R85, 0x1b0, RZ, 0xc0, !PT ;  /* 0x000001b055ff7812 */ /* 0x000fe2000780c0ff */
[----:B------:R-:W-:Y:S01]  /*6310*/  USHF.L.U32 UR50, UR20, 0x6, URZ ;  /* 0x0000000614327899 */ /* 0x000fe200080006ff */
[----:B------:R-:W-:Y:S01]  /*6320*/  BSSY.RECONVERGENT B6, `(.L_x_107) ;  /* 0x0000034000067945 */ /* 0x000fe20003800200 */
[----:B------:R-:W-:Y:S01]  /*6330*/  USHF.L.U32 UR49, UR32, 0x8, URZ ;  /* 0x0000000820317899 */ /* 0x000fe200080006ff */
[----:B------:R-:W-:Y:S06]  /*6340*/  IADD3 R87, PT, PT, R87, 0x1, RZ ;  /* 0x0000000157577810 */ /* 0x000fec0007ffe0ff */
[----:B------:R-:W2:Y:S01]  /*6350*/  @!UP0 LDCU.128 UR12, c[0x0][0xb10] ;  /* 0x00016200ff0c87ac */ /* 0x000ea20008000c00 */
[----:B------:R-:W3:Y:S01]  /*6360*/  @!UP0 LDCU UR5, c[0x0][0xb0c] ;  /* 0x00016180ff0587ac */ /* 0x000ee20008000800 */
[----:B------:R-:W4:Y:S01]  /*6370*/  @!UP0 LDCU UR10, c[0x0][0xb20] ;  /* 0x00016400ff0a87ac */ /* 0x000f220008000800 */
[----:B--2---:R-:W-:Y:S02]  /*6380*/  UIMAD.WIDE.U32 UR8, UR38, UR12, URZ ;  /* 0x0000000c260872a5 */ /* 0x004fe4000f8e00ff */
[----:B------:R-:W-:Y:S02]  /*6390*/  UIMAD.WIDE.U32 UR6, UR37, UR15, URZ ;  /* 0x0000000f250672a5 */ /* 0x000fe4000f8e00ff */
[----:B------:R-:W-:Y:S03]  /*63a0*/  @!UP0 UISETP.NE.AND UP1, UPT, UR14, 0x1, UPT ;  /* 0x000000010e00888c */ /* 0x000fe6000bf25270 */
[----:B------:R-:W-:Y:S01]  /*63b0*/  @!UP0 UMOV UR4, UR9 ;  /* 0x0000000900048c82 */ /* 0x000fe20008000000 */
[----:B---3--:R-:W-:Y:S02]  /*63c0*/  @!UP0 UISETP.NE.AND UP2, UPT, UR5, 0x1, UPT ;  /* 0x000000010500888c */ /* 0x008fe4000bf45270 */
[----:B------:R-:W-:Y:S01]  /*63d0*/  @!UP0 USHF.R.U32.HI UR4, URZ, UR13, UR4 ;  /* 0x0000000dff048299 */ /* 0x000fe20008011604 */
[----:B------:R-:W-:Y:S02]  /*63e0*/  @!UP0 UMOV UR6, UR7 ;  /* 0x0000000700068c82 */ /* 0x000fe40008000000 */
[----:B----4-:R-:W-:Y:S02]  /*63f0*/  @!UP0 USHF.R.U32.HI UR6, URZ, UR10, UR6 ;  /* 0x0000000aff068299 */ /* 0x010fe40008011606 */
[----:B------:R-:W-:Y:S02]  /*6400*/  @!UP0 USEL UR7, UR38, UR4, !UP2 ;  /* 0x0000000426078287 */ /* 0x000fe4000d000000 */
[----:B------:R-:W-:Y:S04]  /*6410*/  @!UP0 USEL UR6, UR37, UR6, !UP1 ;  /* 0x0000000625068287 */ /* 0x000fe8000c800000 */
[----:B------:R-:W-:Y:S02]  /*6420*/  @!UP0 UIADD3 UR4, UPT, UPT, -UR7, UR6, URZ ;  /* 0x0000000607048290 */ /* 0x000fe4000fffe1ff */
[----:B------:R-:W-:Y:S02]  /*6430*/  @!UP0 UIADD3 UR6, UPT, UPT, UR7, -UR6, URZ ;  /* 0x8000000607068290 */ /* 0x000fe4000fffe0ff */
[----:B------:R-:W-:Y:S02]  /*6440*/  @!UP0 UIMAD UR38, UR4, UR5, UR38 ;  /* 0x00000005042682a4 */ /* 0x000fe4000f8e0226 */
[----:B------:R-:W-:Y:S01]  /*6450*/  @!UP0 UIMAD UR37, UR6, UR14, UR37 ;  /* 0x0000000e062582a4 */ /* 0x000fe2000f8e0225 */
[----:B------:R-:W-:Y:S11]  /*6460*/  @!P0 BRA `(.L_x_108) ;  /* 0x00000000007c8947 */ /* 0x000ff60003800000 */
[----:B------:R-:W2:Y:S01]  /*6470*/  LDCU.64 UR8, c[0x4][0x80] ;  /* 0x01001000ff0877ac */ /* 0x000ea20008000a00 */
[----:B------:R-:W-:Y:S01]  /*6480*/  MOV R2, 0x0 ;  /* 0x0000000000027802 */ /* 0x000fe20000000f00 */
[----:B------:R-:W-:Y:S02]  /*6490*/  HFMA2 R12, -RZ, RZ, 0, 5.9604644775390625e-08 ;  /* 0x00000001ff0c7431 */ /* 0x000fe400000001ff */
[----:B------:R-:W-:Y:S01]  /*64a0*/  IMAD.MOV.U32 R8, RZ, RZ, 0x70 ;  /* 0x00000070ff087424 */ /* 0x000fe200078e00ff */
[----:B------:R3:W4:Y:S01]  /*64b0*/  LDC.64 R14, c[0x4][R2] ;  /* 0x01000000020e7b82 */ /* 0x0007220000000a00 */
[----:B------:R-:W1:Y:S01]  /*64c0*/  LDCU.64 UR6, c[0x4][0x88] ;  /* 0x01001100ff0677ac */ /* 0x000e620008000a00 */
[----:B------:R-:W-:Y:S01]  /*64d0*/  IMAD.MOV.U32 R13, RZ, RZ, RZ ;  /* 0x000000ffff0d7224 */ /* 0x000fe200078e00ff */
[----:B------:R-:W1:Y:S01]  /*64e0*/  LDCU.64 UR4, c[0x4][0x8] ;  /* 0x01000100ff0477ac */ /* 0x000e620008000a00 */
[----:B--2---:R-:W-:Y:S01]  /*64f0*/  MOV R5, UR9 ;  /* 0x0000000900057c02 */ /* 0x004fe20008000f00 */
[----:B------:R-:W-:Y:S01]  /*6500*/  IMAD.U32 R4, RZ, RZ, UR8 ;  /* 0x00000008ff047e24 */ /* 0x000fe2000f8e00ff */
[----:B-1----:R-:W-:Y:S01]  /*6510*/  MOV R7, UR7 ;  /* 0x0000000700077c02 */ /* 0x002fe20008000f00 */
[----:B------:R-:W-:Y:S01]  /*6520*/  IMAD.U32 R6, RZ, RZ, UR6 ;  /* 0x00000006ff067e24 */ /* 0x000fe2000f8e00ff */
[----:B------:R-:W-:Y:S01]  /*6530*/  MOV R11, UR5 ;  /* 0x00000005000b7c02 */ /* 0x000fe20008000f00 */
[----:B------:R-:W-:Y:S02]  /*6540*/  IMAD.U32 R10, RZ, RZ, UR4 ;  /* 0x00000004ff0a7e24 */ /* 0x000fe4000f8e00ff */
[----:B------:R-:W-:Y:S07]  /*6550*/  LEPC R20, `(.L_x_109) ;  /* 0x000000001014794e */ /* 0x000fee0000000000 */
[----:B---345:R-:W-:Y:S05]  /*6560*/  CALL.ABS.NOINC R14 ;  /* 0x000000000e007343 */ /* 0x038fea0003c00000 */
.L_x_109:
[----:B------:R-:W1:Y:S01]  /*6570*/  LDCU.64 UR8, c[0x4][0x80] ;  /* 0x01001000ff0877ac */ /* 0x000e620008000a00 */
[----:B------:R-:W2:Y:S01]  /*6580*/  LDC.64 R2, c[0x4][R2] ;  /* 0x0100000002027b82 */ /* 0x000ea20000000a00 */
[----:B------:R-:W-:Y:S02]  /*6590*/  HFMA2 R12, -RZ, RZ, 0, 5.9604644775390625e-08 ;  /* 0x00000001ff0c7431 */ /* 0x000fe400000001ff */
[----:B------:R-:W-:Y:S02]  /*65a0*/  IMAD.MOV.U32 R8, RZ, RZ, 0x70 ;  /* 0x00000070ff087424 */ /* 0x000fe400078e00ff */
[----:B------:R-:W-:Y:S01]  /*65b0*/  IMAD.MOV.U32 R13, RZ, RZ, RZ ;  /* 0x000000ffff0d7224 */ /* 0x000fe200078e00ff */
[----:B------:R-:W3:Y:S01]  /*65c0*/  LDCU.64 UR6, c[0x4][0x88] ;  /* 0x01001100ff0677ac */ /* 0x000ee20008000a00 */
[----:B------:R-:W4:Y:S01]  /*65d0*/  LDCU.64 UR4, c[0x4][0x8] ;  /* 0x01000100ff0477ac */ /* 0x000f220008000a00 */
[----:B-1----:R-:W-:Y:S02]  /*65e0*/  MOV R4, UR8 ;  /* 0x0000000800047c02 */ /* 0x002fe40008000f00 */
[----:B------:R-:W-:Y:S02]  /*65f0*/  MOV R5, UR9 ;  /* 0x0000000900057c02 */ /* 0x000fe40008000f00 */
[----:B---3--:R-:W-:Y:S01]  /*6600*/  MOV R7, UR7 ;  /* 0x0000000700077c02 */ /* 0x008fe20008000f00 */
[----:B------:R-:W-:Y:S01]  /*6610*/  IMAD.U32 R6, RZ, RZ, UR6 ;  /* 0x00000006ff067e24 */ /* 0x000fe2000f8e00ff */
[----:B----4-:R-:W-:Y:S01]  /*6620*/  MOV R11, UR5 ;  /* 0x00000005000b7c02 */ /* 0x010fe20008000f00 */
[----:B------:R-:W-:Y:S02]  /*6630*/  IMAD.U32 R10, RZ, RZ, UR4 ;  /* 0x00000004ff0a7e24 */ /* 0x000fe4000f8e00ff */
[----:B------:R-:W-:Y:S07]  /*6640*/  LEPC R20, `(.L_x_108) ;  /* 0x000000001014794e */ /* 0x000fee0000000000 */
[----:B--2---:R-:W-:Y:S05]  /*6650*/  CALL.ABS.NOINC R2 ;  /* 0x0000000002007343 */ /* 0x004fea0003c00000 */
.L_x_108:
[----:B------:R-:W-:Y:S05]  /*6660*/  BSYNC.RECONVERGENT B6 ;  /* 0x0000000000067941 */ /* 0x000fea0003800200 */
.L_x_107:
[----:B------:R-:W-:Y:S01]  /*6670*/  R2UR UR4, R84 ;  /* 0x00000000540472ca */ /* 0x000fe200000e0000 */
[----:B------:R-:W-:Y:S01]  /*6680*/  UISETP.NE.U32.AND UP0, UPT, UR62, URZ, UPT ;  /* 0x000000ff3e00728c */ /* 0x000fe2000bf05070 */
[----:B------:R-:W-:Y:S02]  /*6690*/  ISETP.NE.U32.AND P4, PT, R78, RZ, PT ;  /* 0x000000ff4e00720c */ /* 0x000fe40003f85070 */
[----:B------:R-:W-:Y:S01]  /*66a0*/  ISETP.NE.U32.AND P2, PT, RZ, UR56, PT ;  /* 0x00000038ff007c0c */ /* 0x000fe2000bf45070 */
[----:B------:R-:W-:Y:S01]  /*66b0*/  UISETP.NE.AND.EX UP1, UPT, UR63, URZ, UPT, UP0 ;  /* 0x000000ff3f00728c */ /* 0x000fe2000bf25300 */
[----:B------:R-:W-:Y:S01]  /*66c0*/  ISETP.NE.AND.EX P4, PT, R79, RZ, PT, P4 ;  /* 0x000000ff4f00720c */ /* 0x000fe20003f85340 */
[----:B------:R-:W-:Y:S01]  /*66d0*/  UPLOP3.LUT UP0, UPT, UPT, UPT, UPT, 0x40, 0x4 ;  /* 0x000000000004789c */ /* 0x000fe20003f0e870 */
[----:B------:R-:W-:Y:S05]  /*66e0*/  ISETP.NE.AND.EX P2, PT, RZ, UR57, PT, P2 ;  /* 0x00000039ff007c0c */ /* 0x000fea000bf45320 */
[----:B------:R-:W-:Y:S06]  /*66f0*/  UISETP.NE.AND UP2, UPT, UR4, URZ, UPT ;  /* 0x000000ff0400728c */ /* 0x000fec000bf45270 */
[----:B------:R-:W-:Y:S05]  /*6700*/  PLOP3.LUT P1, PT, PT, PT, UP2, 0x80, 0x8 ;  /* 0x000000000008781c */ /* 0x000fea0003f2f028 */
[----:B------:R-:W-:Y:S06]  /*6710*/  @UP2 UPLOP3.LUT UP0, UPT, UPT, UPT, UP1, 0x80, 0x8 ;  /* 0x000000000008289c */ /* 0x000fec0003f0f010 */
[----:B------:R-:W-:Y:S01]  /*6720*/  PLOP3.LUT P0, PT, PT, PT, UP0, 0x80, 0x8 ;  /* 0x000000000008781c */ /* 0x000fe20003f0f008 */
[----:B------:R-:W-:Y:S01]  /*6730*/  @!UPT UIADD3 URZ, UPT, UPT, URZ, URZ, URZ ;  /* 0x000000fffffff290 */ /* 0x000fe2000fffe0ff */
[----:B------:R-:W-:Y:S11]  /*6740*/  BRA.U !UP1, `(.L_x_110) ;  /* 0x00000001093c7547 */ /* 0x000ff6000b800000 */
[----:B------:R-:W-:Y:S01]  /*6750*/  UISETP.NE.U32.AND UP0, UPT, UR56, URZ, UPT ;  /* 0x000000ff3800728c */ /* 0x000fe2000bf05070 */
[----:B-1----:R-:W-:Y:S01]  /*6760*/  HFMA2 R0, -RZ, RZ, 0, 5.9604644775390625e-08 ;  /* 0x00000001ff007431 */ /* 0x002fe200000001ff */
[----:B------:R-:W1:Y:S01]  /*6770*/  LDCU.64 UR8, c[0x0][0x358] ;  /* 0x00006b00ff0877ac */ /* 0x000e620008000a00 */
[----:B------:R-:W-:Y:S01]  /*6780*/  IMAD.MOV.U32 R80, RZ, RZ, 0x1 ;  /* 0x00000001ff507424 */ /* 0x000fe200078e00ff */
[----:B------:R-:W-:Y:S06]  /*6790*/  UISETP.NE.AND.EX UP0, UPT, UR57, URZ, UPT, UP0 ;  /* 0x000000ff3900728c */ /* 0x000fec000bf05300 */
[----:B------:R-:W-:Y:S05]  /*67a0*/  PLOP3.LUT P3, PT, PT, PT, UP0, 0x80, 0x8 ;  /* 0x000000000008781c */ /* 0x000fea0003f6f008 */
[----:B------:R-:W2:Y:S01]  /*67b0*/  @UP0 LDCU.64 UR4, c[0x0][0x888] ;  /* 0x00011100ff0407ac */ /* 0x000ea20008000a00 */
[----:B------:R-:W-:Y:S07]  /*67c0*/  @UP0 UIMAD UR6, UR36, UR62, URZ ;  /* 0x0000003e240602a4 */ /* 0x000fee000f8e02ff */
[----:B------:R-:W-:Y:S01]  /*67d0*/  @!P3 PRMT R80, R0, 0x7610, R80 ;  /* 0x000076100050b816 */ /* 0x000fe20000000050 */
[----:B--2---:R-:W-:Y:S06]  /*67e0*/  @UP0 UIMAD.WIDE UR4, UR6, 0x4, UR4 ;  /* 0x00000004060408a5 */ /* 0x004fec000f8e0204 */
[----:B------:R-:W-:Y:S01]  /*67f0*/  IMAD.U32 R2, RZ, RZ, UR4 ;  /* 0x00000004ff027e24 */ /* 0x000fe2000f8e00ff */
[----:B------:R-:W-:Y:S04]  /*6800*/  MOV R3, UR5 ;  /* 0x0000000500037c02 */ /* 0x000fe80008000f00 */
[----:B------:R-:W2:Y:S01]  /*6810*/  @!UP0 LDCU UR4, c[0x0][0x880] ;  /* 0x00011000ff0487ac */ /* 0x000ea20008000800 */
[----:B-1---5:R3:W5:Y:S02]  /*6820*/  @P3 LDG.E R41, desc[UR8][R2.64] ;  /* 0x0000000802293981 */ /* 0x022764000c1e1900 */
[----:B--23--:R-:W-:Y:S02]  /*6830*/  @!P3 IMAD.U32 R41, RZ, RZ, UR4 ;  /* 0x00000004ff29be24 */ /* 0x00cfe4000f8e00ff */
.L_x_110:
[----:B------:R-:W-:Y:S05]  /*6840*/  @!P4 BRA `(.L_x_111) ;  /* 0x000000000024c947 */ /* 0x000fea0003800000 */
[----:B------:R-:W-:Y:S01]  /*6850*/  ISETP.NE.U32.AND P3, PT, R76, RZ, PT ;  /* 0x000000ff4c00720c */ /* 0x000fe20003f65070 */
[----:B------:R-:W2:Y:S03]  /*6860*/  LDCU.64 UR4, c[0x0][0x358] ;  /* 0x00006b00ff0477ac */ /* 0x000ea60008000a00 */
[----:B------:R-:W-:Y:S11]  /*6870*/  ISETP.NE.AND.EX P3, PT, R77, RZ, PT, P3 ;  /* 0x000000ff4d00720c */ /* 0x000ff60003f65330 */
[----:B------:R-:W-:Y:S02]  /*6880*/  @!UPT UIADD3 URZ, UPT, UPT, URZ, URZ, URZ ;  /* 0x000000fffffff290 */ /* 0x000fe4000fffe0ff */
[----:B------:R-:W3:Y:S01]  /*6890*/  @P3 LDC.64 R2, c[0x0][0x8a8] ;  /* 0x00022a00ff023b82 */ /* 0x000ee20000000a00 */
[----:B-1----:R-:W-:Y:S04]  /*68a0*/  @P3 IMAD R0, R78, UR36, RZ ;  /* 0x000000244e003c24 */ /* 0x002fe8000f8e02ff */
[----:B---3--:R-:W-:Y:S05]  /*68b0*/  @P3 IMAD.WIDE R2, R0, 0x4, R2 ;  /* 0x0000000400023825 */ /* 0x008fea00078e0202 */
[----:B--2--5:R2:W5:Y:S02]  /*68c0*/  @P3 LDG.E R38, desc[UR4][R2.64] ;  /* 0x0000000402263981 */ /* 0x024564000c1e1900 */
[----:B--2---:R-:W3:Y:S02]  /*68d0*/  @!P3 LDC R38, c[0x0][0x8a0] ;  /* 0x00022800ff26bb82 */ /* 0x004ee40000000800 */
.L_x_111:
[----:B-----5:R-:W-:Y:S01]  /*68e0*/  FSETP.NEU.AND P3, PT, R41, RZ, PT ;  /* 0x000000ff2900720b */ /* 0x020fe20003f6d000 */
[----:B------:R-:W-:Y:S01]  /*68f0*/  BSSY B1, `(.L_x_112) ;  /* 0x0000039000017945 */ /* 0x000fe20003800000 */
[----:B------:R-:W-:Y:S01]  /*6900*/  SEL R5, RZ, 0xffffffff, P2 ;  /* 0xffffffffff057807 */ /* 0x000fe20001000000 */
[----:B------:R-:W-:Y:S01]  /*6910*/  IMAD.MOV.U32 R46, RZ, RZ, 0x1 ;  /* 0x00000001ff2e7424 */ /* 0x000fe200078e00ff */
[----:B------:R-:W-:Y:S01]  /*6920*/  @P1 LOP3.LUT P2, RZ, R80, 0xff, RZ, 0xc0, !PT ;  /* 0x000000ff50ff1812 */ /* 0x000fe2000784c0ff */
[C---:B------:R-:W-:Y:S01]  /*6930*/  IMAD R39, R36.reuse, 0x80, R37 ;  /* 0x0000008024277824 */ /* 0x040fe200078e0225 */
[----:B-1----:R-:W-:Y:S01]  /*6940*/  @P1 SEL R0, RZ, 0xffffffff, P3 ;  /* 0xffffffffff001807 */ /* 0x002fe20001800000 */
[----:B------:R-:W-:Y:S01]  /*6950*/  IMAD R88, R95, -0x10, R93 ;  /* 0xfffffff05f587824 */ /* 0x000fe200078e025d */
[----:B------:R-:W-:Y:S01]  /*6960*/  LOP3.LUT R91, R91, 0x1, RZ, 0x3c, !PT ;  /* 0x000000015b5b7812 */ /* 0x000fe200078e3cff */
[----:B------:R-:W-:Y:S01]  /*6970*/  IMAD.MOV.U32 R47, RZ, RZ, RZ ;  /* 0x000000ffff2f7224 */ /* 0x000fe200078e00ff */
[----:B------:R-:W-:Y:S02]  /*6980*/  @P0 SEL R0, R5, R0, !P2 ;  /* 0x0000000005000207 */ /* 0x000fe40005000000 */
[----:B------:R-:W-:Y:S02]  /*6990*/  CS2R R74, SRZ ;  /* 0x00000000004a7805 */ /* 0x000fe4000001ff00 */
[----:B------:R-:W-:Y:S02]  /*69a0*/  LEA R98, R36, UR43, 0x3 ;  /* 0x0000002b24627c11 */ /* 0x000fe4000f8e18ff */
[----:B------:R-:W-:Y:S02]  /*69b0*/  CS2R R72, SRZ ;  /* 0x0000000000487805 */ /* 0x000fe4000001ff00 */
[----:B------:R-:W-:Y:S02]  /*69c0*/  @P1 LOP3.LUT R0, R0, 0x1, RZ, 0xc0, !PT ;  /* 0x0000000100001812 */ /* 0x000fe400078ec0ff */
[----:B------:R-:W-:Y:S02]  /*69d0*/  CS2R R66, SRZ ;  /* 0x0000000000427805 */ /* 0x000fe4000001ff00 */
[----:B------:R-:W-:Y:S02]  /*69e0*/  SHF.L.U32 R3, R90, 0x1f, RZ ;  /* 0x0000001f5a037819 */ /* 0x000fe400000006ff */
[----:B------:R-:W-:Y:S02]  /*69f0*/  CS2R R64, SRZ ;  /* 0x0000000000407805 */ /* 0x000fe4000001ff00 */
[----:B------:R-:W-:Y:S02]  /*6a00*/  ISETP.NE.U32.OR P5, PT, R0, 0x1, !P1 ;  /* 0x000000010000780c */ /* 0x000fe40004fa5470 */
[----:B------:R-:W-:Y:S02]  /*6a10*/  CS2R R58, SRZ ;  /* 0x00000000003a7805 */ /* 0x000fe4000001ff00 */
[----:B------:R-:W-:Y:S02]  /*6a20*/  PLOP3.LUT P2, PT, PT, PT, UP1, 0x80, 0x8 ;  /* 0x000000000008781c */ /* 0x000fe40003f4f018 */
[----:B------:R-:W-:Y:S02]  /*6a30*/  CS2R R56, SRZ ;  /* 0x0000000000387805 */ /* 0x000fe4000001ff00 */
[----:B------:R-:W-:Y:S02]  /*6a40*/  LOP3.LUT P4, R86, R80, 0xff, RZ, 0xc0, !PT ;  /* 0x000000ff50567812 */ /* 0x000fe4000788c0ff */
[----:B------:R-:W-:Y:S02]  /*6a50*/  CS2R R50, SRZ ;  /* 0x0000000000327805 */ /* 0x000fe4000001ff00 */
[----:B------:R-:W-:Y:S02]  /*6a60*/  SEL R0, RZ, 0xffffffff, P3 ;  /* 0xffffffffff007807 */ /* 0x000fe40001800000 */
[----:B------:R-:W-:Y:S02]  /*6a70*/  CS2R R48, SRZ ;  /* 0x0000000000307805 */ /* 0x000fe4000001ff00 */
[----:B------:R-:W-:Y:S02]  /*6a80*/  P2R R97, PR, RZ, 0x20 ;  /* 0x00000020ff617803 */ /* 0x000fe40000000000 */
[----:B------:R-:W-:Y:S02]  /*6a90*/  @P5 SHF.L.U32 R2, R91, 0x1f, RZ ;  /* 0x0000001f5b025819 */ /* 0x000fe400000006ff */
[----:B------:R-:W-:Y:S02]  /*6aa0*/  @P2 SEL R0, R5, R0, !P4 ;  /* 0x0000000005002207 */ /* 0x000fe40006000000 */
[----:B------:R-:W1:Y:S02]  /*6ab0*/  @P5 SYNCS.PHASECHK.TRANS64.TRYWAIT P1, [UR43+0x80], R2 ;  /* 0x00008002ff0055a7 */ /* 0x000e64000802112b */
[----:B------:R-:W-:Y:S04]  /*6ac0*/  LOP3.LUT R0, R0, 0x1, RZ, 0xc0, !PT ;  /* 0x0000000100007812 */ /* 0x000fe800078ec0ff */
[----:B------:R-:W-:Y:S04]  /*6ad0*/  ISETP.NE.U32.AND P2, PT, R0, 0x1, PT ;  /* 0x000000010000780c */ /* 0x000fe80003f45070 */
[----:B------:R-:W-:Y:S01]  /*6ae0*/  P2R R60, PR, RZ, 0x4 ;  /* 0x00000004ff3c7803 */ /* 0x000fe20000000000 */
[----:B------:R2:W4:Y:S01]  /*6af0*/  SYNCS.PHASECHK.TRANS64.TRYWAIT P0, [R98+URZ+0xf0], R3 ;  /* 0x0000f003620075a7 */ /* 0x00052200080011ff */
[----:B-1----:R-:W-:Y:S01]  /*6b00*/  @P5 SEL R46, RZ, 0x1, !P1 ;  /* 0x00000001ff2e5807 */ /* 0x002fe20004800000 */
[----:B--2---:R-:W-:Y:S06]  /*6b10*/  @!P5 BRA `(.L_x_113) ;  /* 0x000000000058d947 */ /* 0x004fec0003800000 */
[----:B------:R-:W-:Y:S01]  /*6b20*/  IMAD.MOV.U32 R75, RZ, RZ, RZ ;  /* 0x000000ffff4b7224 */ /* 0x000fe200078e00ff */
[----:B------:R-:W-:Y:S01]  /*6b30*/  ISETP.NE.AND P1, PT, R46, RZ, PT ;  /* 0x000000ff2e00720c */ /* 0x000fe20003f25270 */
[----:B------:R-:W-:Y:S01]  /*6b40*/  BSSY B0, `(.L_x_114) ;  /* 0x000000c000007945 */ /* 0x000fe20003800000 */
[----:B------:R-:W-:Y:S02]  /*6b50*/  CS2R R50, SRZ ;  /* 0x0000000000327805 */ /* 0x000fe4000001ff00 */
[----:B------:R-:W-:Y:S02]  /*6b60*/  CS2R R48, SRZ ;  /* 0x0000000000307805 */ /* 0x000fe4000001ff00 */
[----:B------:R-:W-:Y:S02]  /*6b70*/  CS2R R58, SRZ ;  /* 0x00000000003a7805 */ /* 0x000fe4000001ff00 */
[----:B------:R-:W-:Y:S02]  /*6b80*/  CS2R R56, SRZ ;  /* 0x0000000000387805 */ /* 0x000fe4000001ff00 */
[----:B------:R-:W-:Y:S02]  /*6b90*/  CS2R R66, SRZ ;  /* 0x0000000000427805 */ /* 0x000fe4000001ff00 */
[----:B------:R-:W-:Y:S02]  /*6ba0*/  CS2R R64, SRZ ;  /* 0x0000000000407805 */ /* 0x000fe4000001ff00 */
[----:B------:R-:W-:Y:S01]  /*6bb0*/  CS2R R72, SRZ ;  /* 0x0000000000487805 */ /* 0x000fe2000001ff00 */
[----:B------:R-:W-:Y:S06]  /*6bc0*/  @P1 BRA `(.L_x_115) ;  /* 0x00000000000c1947 */ /* 0x000fec0003800000 */
[----:B------:R-:W-:Y:S04]  /*6bd0*/  SHF.L.U32 R5, R91, 0x1f, RZ ;  /* 0x0000001f5b057819 */ /* 0x000fe800000006ff */
[----:B------:R-:W1:Y:S02]  /*6be0*/  SYNCS.PHASECHK.TRANS64.TRYWAIT P1, [UR43+0x80], R5 ;  /* 0x00008005ff0075a7 */ /* 0x000e64000802112b */
[----:B-1----:R-:W-:Y:S05]  /*6bf0*/  @!P1 BRA `(.L_x_116) ;  /* 0x0000004000789947 */ /* 0x002fea0003800000 */
.L_x_115:
[----:B------:R-:W-:Y:S05]  /*6c00*/  BSYNC B0 ;  /* 0x0000000000007941 */ /* 0x000fea0003800000 */
.L_x_114:
[----:B------:R-:W-:Y:S01]  /*6c10*/  ISETP.NE.AND P1, PT, R60, RZ, PT ;  /* 0x000000ff3c00720c */ /* 0x000fe20003f25270 */
[----:B------:R-:W-:Y:S11]  /*6c20*/  HFMA2 R47, -RZ, RZ, 0, 5.9604644775390625e-08 ;  /* 0x00000001ff2f7431 */ /* 0x000ff600000001ff */
[----:B------:R-:W-:Y:S01]  /*6c30*/  @!UPT UIADD3 URZ, UPT, UPT, URZ, URZ, URZ ;  /* 0x000000fffffff290 */ /* 0x000fe2000fffe0ff */
[----:B------:R2:W1:Y:S04]  /*6c40*/  @P1 LDS.128 R48, [R94] ;  /* 0x000000005e301984 */ /* 0x0004680000000c00 */
[----:B------:R2:W1:Y:S04]  /*6c50*/  @P1 LDS.128 R56, [R93+0x10] ;  /* 0x000010005d381984 */ /* 0x0004680000000c00 */
[----:B------:R2:W1:Y:S04]  /*6c60*/  @P1 LDS.128 R64, [R92+0x20] ;  /* 0x000020005c401984 */ /* 0x0004680000000c00 */
[----:B------:R2:W1:Y:S02]  /*6c70*/  @P1 LDS.128 R72, [R88+0x30] ;  /* 0x0000300058481984 */ /* 0x0004640000000c00 */
.L_x_113:
[----:B------:R-:W-:Y:S05]  /*6c80*/  BSYNC B1 ;  /* 0x0000000000017941 */ /* 0x000fea0003800000 */
.L_x_112:
[----:B-1----:R-:W-:Y:S04]  /*6c90*/  SHF.R.U32.HI R0, RZ, 0x15, R39 ;  /* 0x00000015ff007819 */ /* 0x002fe80000011627 */
[----:B------:R-:W-:Y:S01]  /*6ca0*/  LOP3.LUT P1, RZ, R0, 0x3, R81, 0x48, !PT ;  /* 0x0000000300ff7812 */ /* 0x000fe20007824851 */
[----:B------:R-:W-:Y:S01]  /*6cb0*/  @!UPT UIADD3 URZ, UPT, UPT, URZ, URZ, URZ ;  /* 0x000000fffffff290 */ /* 0x000fe2000fffe0ff */
[----:B----4-:R-:W-:Y:S11]  /*6cc0*/  @P0 BRA `(.L_x_117) ;  /* 0x0000000000080947 */ /* 0x010ff60003800000 */
[----:B------:R-:W1:Y:S02]  /*6cd0*/  SYNCS.PHASECHK.TRANS64.TRYWAIT P0, [R98+URZ+0xf0], R3 ;  /* 0x0000f003620075a7 */ /* 0x000e6400080011ff */
[----:B-1----:R-:W-:Y:S05]  /*6ce0*/  @!P0 BRA `(.L_x_118) ;  /* 0x0000004000548947 */ /* 0x002fea0003800000 */
.L_x_117:
[----:B------:R-:W-:Y:S05]  /*6cf0*/  @!P1 BRA `(.L_x_119) ;  /* 0x0000000000409947 */ /* 0x000fea0003800000 */
[----:B------:R-:W4:Y:S01]  /*6d00*/  LDCU.64 UR8, c[0x4][0x70] ;  /* 0x01000e00ff0877ac */ /* 0x000f220008000a00 */
[----:B-1----:R-:W-:Y:S01]  /*6d10*/  MOV R3, 0x0 ;  /* 0x0000000000037802 */ /* 0x002fe20000000f00 */
[----:B------:R-:W-:Y:S02]  /*6d20*/  HFMA2 R12, -RZ, RZ, 0, 5.9604644775390625e-08 ;  /* 0x00000001ff0c7431 */ /* 0x000fe400000001ff */
[----:B------:R-:W-:Y:S02]  /*6d30*/  IMAD.MOV.U32 R8, RZ, RZ, 0x192 ;  /* 0x00000192ff087424 */ /* 0x000fe400078e00ff */
[----:B------:R-:W-:Y:S01]  /*6d40*/  IMAD.MOV.U32 R13, RZ, RZ, RZ ;  /* 0x000000ffff0d7224 */ /* 0x000fe200078e00ff */
[----:B------:R-:W1:Y:S01]  /*6d50*/  LDCU.64 UR6, c[0x4][0x78] ;  /* 0x01000f00ff0677ac */ /* 0x000e620008000a00 */
[----:B------:R-:W2:Y:S01]  /*6d60*/  LDC.64 R2, c[0x4][R3] ;  /* 0x0100000003027b82 */ /* 0x000ea20000000a00 */
[----:B------:R-:W5:Y:S01]  /*6d70*/  LDCU.64 UR4, c[0x4][0x10] ;  /* 0x01000200ff0477ac */ /* 0x000f620008000a00 */
[----:B----4-:R-:W-:Y:S01]  /*6d80*/  MOV R5, UR9 ;  /* 0x0000000900057c02 */ /* 0x010fe20008000f00 */
[----:B------:R-:W-:Y:S01]  /*6d90*/  IMAD.U32 R4, RZ, RZ, UR8 ;  /* 0x00000008ff047e24 */ /* 0x000fe2000f8e00ff */
[----:B-1----:R-:W-:Y:S01]  /*6da0*/  MOV R7, UR7 ;  /* 0x0000000700077c02 */ /* 0x002fe20008000f00 */
[----:B------:R-:W-:Y:S01]  /*6db0*/  IMAD.U32 R6, RZ, RZ, UR6 ;  /* 0x00000006ff067e24 */ /* 0x000fe2000f8e00ff */
[----:B-----5:R-:W-:Y:S01]  /*6dc0*/  MOV R11, UR5 ;  /* 0x00000005000b7c02 */ /* 0x020fe20008000f00 */
[----:B------:R-:W-:Y:S02]  /*6dd0*/  IMAD.U32 R10, RZ, RZ, UR4 ;  /* 0x00000004ff0a7e24 */ /* 0x000fe4000f8e00ff */
[----:B------:R-:W-:Y:S07]  /*6de0*/  LEPC R20, `(.L_x_119) ;  /* 0x000000001014794e */ /* 0x000fee0000000000 */
[----:B--23--:R-:W-:Y:S05]  /*6df0*/  CALL.ABS.NOINC R2 ;  /* 0x0000000002007343 */ /* 0x00cfea0003c00000 */
.L_x_119:
[----:B------:R-:W-:Y:S05]  /*6e00*/  WARPSYNC.ALL ;  /* 0x0000000000007948 */ /* 0x000fea0003800000 */
[----:B------:R-:W-:Y:S01]  /*6e10*/  R2UR UR4, R39 ;  /* 0x00000000270472ca */ /* 0x000fe200000e0000 */
[--C-:B------:R-:W-:Y:S01]  /*6e20*/  HADD2.F32 R40, -RZ, R48.reuse.H0_H0 ;  /* 0x20000030ff287230 */ /* 0x100fe20000004100 */
[----:B------:R-:W-:Y:S01]  /*6e30*/  ISETP.NE.AND P0, PT, R96, RZ, PT ;  /* 0x000000ff6000720c */ /* 0x000fe20003f05270 */
[----:B------:R-:W-:Y:S01]  /*6e40*/  HADD2.F32 R43, -RZ, R48.H1_H1 ;  /* 0x30000030ff2b7230 */ /* 0x000fe20000004100 */
[----:B------:R-:W-:Y:S01]  /*6e50*/  BSSY.RECONVERGENT B0, `(.L_x_120) ;  /* 0x000008b000007945 */ /* 0x000fe20003800200 */
[----:B------:R-:W-:Y:S02]  /*6e60*/  HADD2.F32 R42, -RZ, R49.H0_H0 ;  /* 0x20000031ff2a7230 */ /* 0x000fe40000004100 */
[----:B------:R-:W-:Y:S02]  /*6e70*/  HADD2.F32 R45, -RZ, R51.H0_H0 ;  /* 0x20000033ff2d7230 */ /* 0x000fe40000004100 */
[----:B------:R-:W-:Y:S04]  /*6e80*/  HADD2.F32 R44, -RZ, R75.H1_H1 ;  /* 0x3000004bff2c7230 */ /* 0x000fe80000004100 */
[----:B------:R-:W3:Y:S02]  /*6e90*/  LDTM.x32 R4, tmem[UR4] ;  /* 0x00000004000479ee */ /* 0x000ee400082c0000 */
[C---:B---3--:R-:W-:Y:S01]  /*6ea0*/  FMUL R0, R38.reuse, R4 ;  /* 0x0000000426007220 */ /* 0x048fe20000400000 */
[C---:B------:R-:W-:Y:S01]  /*6eb0*/  FMUL R2, R38.reuse, R5 ;  /* 0x0000000526027220 */ /* 0x040fe20000400000 */
[C---:B-1----:R-:W-:Y:S01]  /*6ec0*/  FMUL R3, R38.reuse, R6 ;  /* 0x0000000626037220 */ /* 0x042fe20000400000 */
[C---:B------:R-:W-:Y:S01]  /*6ed0*/  FMUL R7, R38.reuse, R7 ;  /* 0x0000000726077220 */ /* 0x040fe20000400000 */
[C---:B------:R-:W-:Y:S01]  /*6ee0*/  FFMA R0, R41.reuse, R40, R0 ;  /* 0x0000002829007223 */ /* 0x040fe20000000000 */
[----:B------:R-:W-:Y:S02]  /*6ef0*/  HADD2.F32 R40, -RZ, R49.H1_H1 ;  /* 0x30000031ff287230 */ /* 0x000fe40000004100 */
[C---:B------:R-:W-:Y:S01]  /*6f00*/  FFMA R2, R41.reuse, R43, R2 ;  /* 0x0000002b29027223 */ /* 0x040fe20000000002 */
[C---:B------:R-:W-:Y:S01]  /*6f10*/  FFMA R3, R41.reuse, R42, R3 ;  /* 0x0000002a29037223 */ /* 0x040fe20000000003 */
[--C-:B------:R-:W-:Y:S02]  /*6f20*/  HADD2.F32 R43, -RZ, R50.reuse.H0_H0 ;  /* 0x20000032ff2b7230 */ /* 0x100fe40000004100 */
[----:B------:R-:W-:Y:S01]  /*6f30*/  FMUL R4, R38, R8 ;  /* 0x0000000826047220 */ /* 0x000fe20000400000 */
[----:B------:R-:W-:Y:S01]  /*6f40*/  HADD2.F32 R42, -RZ, R50.H1_H1 ;  /* 0x30000032ff2a7230 */ /* 0x000fe20000004100 */
[----:B------:R-:W-:Y:S01]  /*6f50*/  F2FP.F16.F32.PACK_AB R52, R2, R0 ;  /* 0x000000000234723e */ /* 0x000fe200000000ff */
[C---:B------:R-:W-:Y:S01]  /*6f60*/  FFMA R7, R41.reuse, R40, R7 ;  /* 0x0000002829077223 */ /* 0x040fe20000000007 */
[----:B------:R-:W-:Y:S01]  /*6f70*/  FFMA R4, R41, R43, R4 ;  /* 0x0000002b29047223 */ /* 0x000fe20000000004 */
[C---:B------:R-:W-:Y:S01]  /*6f80*/  FMUL R5, R38.reuse, R9 ;  /* 0x0000000926057220 */ /* 0x040fe20000400000 */
[C---:B------:R-:W-:Y:S01]  /*6f90*/  FMUL R6, R38.reuse, R10 ;  /* 0x0000000a26067220 */ /* 0x040fe20000400000 */
[----:B------:R-:W-:Y:S01]  /*6fa0*/  HADD2.F32 R40, -RZ, R51.H1_H1 ;  /* 0x30000033ff287230 */ /* 0x000fe20000004100 */
[----:B------:R-:W-:Y:S01]  /*6fb0*/  F2FP.F16.F32.PACK_AB R53, R7, R3 ;  /* 0x000000030735723e */ /* 0x000fe200000000ff */
[C---:B------:R-:W-:Y:S01]  /*6fc0*/  FFMA R5, R41.reuse, R42, R5 ;  /* 0x0000002a29057223 */ /* 0x040fe20000000005 */
[----:B------:R-:W-:Y:S01]  /*6fd0*/  FFMA R6, R41, R45, R6 ;  /* 0x0000002d29067223 */ /* 0x000fe20000000006 */
[C---:B------:R-:W-:Y:S01]  /*6fe0*/  FMUL R11, R38.reuse, R11 ;  /* 0x0000000b260b7220 */ /* 0x040fe20000400000 */
[--C-:B------:R-:W-:Y:S02]  /*6ff0*/  HADD2.F32 R43, -RZ, R56.reuse.H0_H0 ;  /* 0x20000038ff2b7230 */ /* 0x100fe40000004100 */
[C---:B------:R-:W-:Y:S01]  /*7000*/  FMUL R8, R38.reuse, R12 ;  /* 0x0000000c26087220 */ /* 0x040fe20000400000 */
[----:B------:R-:W-:Y:S01]  /*7010*/  F2FP.F16.F32.PACK_AB R54, R5, R4 ;  /* 0x000000040536723e */ /* 0x000fe200000000ff */
[C---:B------:R-:W-:Y:S01]  /*7020*/  FFMA R11, R41.reuse, R40, R11 ;  /* 0x00000028290b7223 */ /* 0x040fe2000000000b */
[----:B------:R-:W-:Y:S02]  /*7030*/  HADD2.F32 R40, -RZ, R56.H1_H1 ;  /* 0x30000038ff287230 */ /* 0x000fe40000004100 */
[----:B------:R-:W-:Y:S01]  /*7040*/  FFMA R8, R41, R43, R8 ;  /* 0x0000002b29087223 */ /* 0x000fe20000000008 */
[C---:B------:R-:W-:Y:S01]  /*7050*/  FMUL R9, R38.reuse, R13 ;  /* 0x0000000d26097220 */ /* 0x040fe20000400000 */
[--C-:B------:R-:W-:Y:S01]  /*7060*/  HADD2.F32 R45, -RZ, R57.reuse.H0_H0 ;  /* 0x20000039ff2d7230 */ /* 0x100fe20000004100 */
[----:B------:R-:W-:Y:S01]  /*7070*/  F2FP.F16.F32.PACK_AB R55, R11, R6 ;  /* 0x000000060b37723e */ /* 0x000fe200000000ff */
[C---:B------:R-:W-:Y:S01]  /*7080*/  FMUL R10, R38.reuse, R14 ;  /* 0x0000000e260a7220 */ /* 0x040fe20000400000 */
[----:B------:R-:W-:Y:S02]  /*7090*/  HADD2.F32 R42, -RZ, R57.H1_H1 ;  /* 0x30000039ff2a7230 */ /* 0x000fe40000004100 */
[C---:B------:R-:W-:Y:S01]  /*70a0*/  FFMA R9, R41.reuse, R40, R9 ;  /* 0x0000002829097223 */ /* 0x040fe20000000009 */
[C---:B------:R-:W-:Y:S01]  /*70b0*/  FMUL R15, R38.reuse, R15 ;  /* 0x0000000f260f7220 */ /* 0x040fe20000400000 */
[----:B------:R1:W-:Y:S01]  /*70c0*/  STS.128 [R94], R52 ;  /* 0x000000345e007388 */ /* 0x0003e20000000c00 */
[----:B------:R-:W-:Y:S01]  /*70d0*/  FFMA R10, R41, R45, R10 ;  /* 0x0000002d290a7223 */ /* 0x000fe2000000000a */
[--C-:B------:R-:W-:Y:S01]  /*70e0*/  HADD2.F32 R40, -RZ, R58.reuse.H0_H0 ;  /* 0x2000003aff287230 */ /* 0x100fe20000004100 */
[----:B------:R-:W-:Y:S01]  /*70f0*/  F2FP.F16.F32.PACK_AB R68, R9, R8 ;  /* 0x000000080944723e */ /* 0x000fe200000000ff */
[----:B------:R-:W-:Y:S01]  /*7100*/  FFMA R15, R41, R42, R15 ;  /* 0x0000002a290f7223 */ /* 0x000fe2000000000f */
[C---:B------:R-:W-:Y:S01]  /*7110*/  FMUL R12, R38.reuse, R16 ;  /* 0x00000010260c7220 */ /* 0x040fe20000400000 */
[----:B------:R-:W-:Y:S02]  /*7120*/  HADD2.F32 R42, -RZ, R58.H1_H1 ;  /* 0x3000003aff2a7230 */ /* 0x000fe40000004100 */
[C---:B------:R-:W-:Y:S01]  /*7130*/  FMUL R13, R38.reuse, R17 ;  /* 0x00000011260d7220 */ /* 0x040fe20000400000 */
[--C-:B------:R-:W-:Y:S01]  /*7140*/  HADD2.F32 R43, -RZ, R59.reuse.H0_H0 ;  /* 0x2000003bff2b7230 */ /* 0x100fe20000004100 */
[----:B------:R-:W-:Y:S01]  /*7150*/  F2FP.F16.F32.PACK_AB R69, R15, R10 ;  /* 0x0000000a0f45723e */ /* 0x000fe200000000ff */
[C---:B------:R-:W-:Y:S01]  /*7160*/  FFMA R12, R41.reuse, R40, R12 ;  /* 0x00000028290c7223 */ /* 0x040fe2000000000c */
[C---:B------:R-:W-:Y:S01]  /*7170*/  FFMA R13, R41.reuse, R42, R13 ;  /* 0x0000002a290d7223 */ /* 0x040fe2000000000d */
[C---:B------:R-:W-:Y:S01]  /*7180*/  FMUL R14, R38.reuse, R18 ;  /* 0x00000012260e7220 */ /* 0x040fe20000400000 */
[----:B------:R-:W-:Y:S02]  /*7190*/  HADD2.F32 R40, -RZ, R59.H1_H1 ;  /* 0x3000003bff287230 */ /* 0x000fe40000004100 */
[C---:B------:R-:W-:Y:S01]  /*71a0*/  FMUL R19, R38.reuse, R19 ;  /* 0x0000001326137220 */ /* 0x040fe20000400000 */
[C---:B------:R-:W-:Y:S01]  /*71b0*/  FMUL R16, R38.reuse, R20 ;  /* 0x0000001426107220 */ /* 0x040fe20000400000 */
[C---:B------:R-:W-:Y:S01]  /*71c0*/  FFMA R14, R41.reuse, R43, R14 ;  /* 0x0000002b290e7223 */ /* 0x040fe2000000000e */
[--C-:B------:R-:W-:Y:S02]  /*71d0*/  HADD2.F32 R43, -RZ, R64.reuse.H0_H0 ;  /* 0x20000040ff2b7230 */ /* 0x100fe40000004100 */
[C---:B------:R-:W-:Y:S01]  /*71e0*/  FFMA R19, R41.reuse, R40, R19 ;  /* 0x0000002829137223 */ /* 0x040fe20000000013 */
[----:B------:R-:W-:Y:S02]  /*71f0*/  HADD2.F32 R42, -RZ, R64.H1_H1 ;  /* 0x30000040ff2a7230 */ /* 0x000fe40000004100 */
[C---:B------:R-:W-:Y:S01]  /*7200*/  FMUL R17, R38.reuse, R21 ;  /* 0x0000001526117220 */ /* 0x040fe20000400000 */
[--C-:B------:R-:W-:Y:S02]  /*7210*/  HADD2.F32 R45, -RZ, R65.reuse.H0_H0 ;  /* 0x20000041ff2d7230 */ /* 0x100fe40000004100 */
[C---:B------:R-:W-:Y:S01]  /*7220*/  FMUL R18, R38.reuse, R22 ;  /* 0x0000001626127220 */ /* 0x040fe20000400000 */
[----:B------:R-:W-:Y:S02]  /*7230*/  HADD2.F32 R40, -RZ, R65.H1_H1 ;  /* 0x30000041ff287230 */ /* 0x000fe40000004100 */
[C---:B------:R-:W-:Y:S01]  /*7240*/  FMUL R23, R38.reuse, R23 ;  /* 0x0000001726177220 */ /* 0x040fe20000400000 */
[C---:B------:R-:W-:Y:S01]  /*7250*/  FFMA R16, R41.reuse, R43, R16 ;  /* 0x0000002b29107223 */ /* 0x040fe20000000010 */
[C---:B------:R-:W-:Y:S01]  /*7260*/  FFMA R17, R41.reuse, R42, R17 ;  /* 0x0000002a29117223 */ /* 0x040fe20000000011 */
[C---:B------:R-:W-:Y:S01]  /*7270*/  FFMA R18, R41.reuse, R45, R18 ;  /* 0x0000002d29127223 */ /* 0x040fe20000000012 */
[C---:B------:R-:W-:Y:S01]  /*7280*/  FFMA R23, R41.reuse, R40, R23 ;  /* 0x0000002829177223 */ /* 0x040fe20000000017 */
[--C-:B------:R-:W-:Y:S02]  /*7290*/  HADD2.F32 R43, -RZ, R66.reuse.H0_H0 ;  /* 0x20000042ff2b7230 */ /* 0x100fe40000004100 */
[C---:B------:R-:W-:Y:S01]  /*72a0*/  FMUL R20, R38.reuse, R24 ;  /* 0x0000001826147220 */ /* 0x040fe20000400000 */
        /* <DEDUP_REMOVED lines=9> */
[----:B------:R-:W-:Y:S01]  /*7340*/  FFMA R27, R41, R42, R27 ;  /* 0x0000002a291b7223 */ /* 0x000fe2000000001b */
[--C-:B------:R-:W-:Y:S02]  /*7350*/  HADD2.F32 R40, -RZ, R72.reuse.H0_H0 ;  /* 0x20000048ff287230 */ /* 0x100fe40000004100 */
[C---:B------:R-:W-:Y:S01]  /*7360*/  FMUL R24, R38.reuse, R28 ;  /* 0x0000001c26187220 */ /* 0x040fe20000400000 */
[----:B------:R-:W-:Y:S02]  /*7370*/  HADD2.F32 R42, -RZ, R72.H1_H1 ;  /* 0x30000048ff2a7230 */ /* 0x000fe40000004100 */
[C---:B------:R-:W-:Y:S01]  /*7380*/  FMUL R25, R38.reuse, R29 ;  /* 0x0000001d26197220 */ /* 0x040fe20000400000 */
[--C-:B------:R-:W-:Y:S02]  /*7390*/  HADD2.F32 R43, -RZ, R73.reuse.H0_H0 ;  /* 0x20000049ff2b7230 */ /* 0x100fe40000004100 */
[C---:B------:R-:W-:Y:S01]  /*73a0*/  FMUL R26, R38.reuse, R30 ;  /* 0x0000001e261a7220 */ /* 0x040fe20000400000 */
[----:B------:R-:W-:Y:S01]  /*73b0*/  F2FP.F16.F32.PACK_AB R70, R13, R12 ;  /* 0x0000000c0d46723e */ /* 0x000fe200000000ff */
[----:B------:R-:W-:Y:S01]  /*73c0*/  FFMA R24, R41, R40, R24 ;  /* 0x0000002829187223 */ /* 0x000fe20000000018 */
[----:B------:R-:W-:Y:S01]  /*73d0*/  F2FP.F16.F32.PACK_AB R71, R19, R14 ;  /* 0x0000000e1347723e */ /* 0x000fe200000000ff */
[C---:B------:R-:W-:Y:S01]  /*73e0*/  FFMA R25, R41.reuse, R42, R25 ;  /* 0x0000002a29197223 */ /* 0x040fe20000000019 */
[C---:B------:R-:W-:Y:S01]  /*73f0*/  FFMA R26, R41.reuse, R43, R26 ;  /* 0x0000002b291a7223 */ /* 0x040fe2000000001a */
[----:B------:R-:W-:Y:S02]  /*7400*/  HADD2.F32 R40, -RZ, R73.H1_H1 ;  /* 0x30000049ff287230 */ /* 0x000fe40000004100 */
[C---:B------:R-:W-:Y:S01]  /*7410*/  FMUL R31, R38.reuse, R31 ;  /* 0x0000001f261f7220 */ /* 0x040fe20000400000 */
[----:B------:R1:W-:Y:S01]  /*7420*/  STS.128 [R93+0x10], R68 ;  /* 0x000010445d007388 */ /* 0x0003e20000000c00 */
[--C-:B------:R-:W-:Y:S02]  /*7430*/  HADD2.F32 R43, -RZ, R74.reuse.H0_H0 ;  /* 0x2000004aff2b7230 */ /* 0x100fe40000004100 */
[C---:B------:R-:W-:Y:S01]  /*7440*/  FMUL R28, R38.reuse, R32 ;  /* 0x00000020261c7220 */ /* 0x040fe20000400000 */
[----:B------:R-:W-:Y:S02]  /*7450*/  HADD2.F32 R42, -RZ, R74.H1_H1 ;  /* 0x3000004aff2a7230 */ /* 0x000fe40000004100 */
[C---:B------:R-:W-:Y:S01]  /*7460*/  FMUL R29, R38.reuse, R33 ;  /* 0x00000021261d7220 */ /* 0x040fe20000400000 */
[----:B------:R-:W-:Y:S02]  /*7470*/  HADD2.F32 R45, -RZ, R75.H0_H0 ;  /* 0x2000004bff2d7230 */ /* 0x000fe40000004100 */
[C---:B------:R-:W-:Y:S01]  /*7480*/  FMUL R30, R38.reuse, R34 ;  /* 0x00000022261e7220 */ /* 0x040fe20000400000 */
[----:B------:R-:W-:Y:S01]  /*7490*/  FFMA R31, R41, R40, R31 ;  /* 0x00000028291f7223 */ /* 0x000fe2000000001f */
[----:B------:R-:W-:Y:S01]  /*74a0*/  FMUL R35, R38, R35 ;  /* 0x0000002326237220 */ /* 0x000fe20000400000 */
[----:B------:R-:W-:Y:S01]  /*74b0*/  F2FP.F16.F32.PACK_AB R100, R17, R16 ;  /* 0x000000101164723e */ /* 0x000fe200000000ff */
[----:B------:R-:W-:Y:S01]  /*74c0*/  FFMA R28, R41, R43, R28 ;  /* 0x0000002b291c7223 */ /* 0x000fe2000000001c */
[----:B------:R-:W-:Y:S01]  /*74d0*/  F2FP.F16.F32.PACK_AB R101, R23, R18 ;  /* 0x000000121765723e */ /* 0x000fe200000000ff */
[----:B------:R-:W-:Y:S01]  /*74e0*/  FFMA R29, R41, R42, R29 ;  /* 0x0000002a291d7223 */ /* 0x000fe2000000001d */
[----:B------:R-:W-:Y:S01]  /*74f0*/  F2FP.F16.F32.PACK_AB R102, R21, R20 ;  /* 0x000000141566723e */ /* 0x000fe200000000ff */
[----:B------:R-:W-:Y:S01]  /*7500*/  FFMA R30, R41, R45, R30 ;  /* 0x0000002d291e7223 */ /* 0x000fe2000000001e */
[----:B------:R-:W-:Y:S01]  /*7510*/  F2FP.F16.F32.PACK_AB R103, R27, R22 ;  /* 0x000000161b67723e */ /* 0x000fe200000000ff */
[----:B------:R-:W-:Y:S01]  /*7520*/  FFMA R35, R41, R44, R35 ;  /* 0x0000002c29237223 */ /* 0x000fe20000000023 */
[----:B------:R-:W-:Y:S02]  /*7530*/  F2FP.F16.F32.PACK_AB R104, R25, R24 ;  /* 0x000000181968723e */ /* 0x000fe400000000ff */
[----:B------:R-:W-:Y:S01]  /*7540*/  F2FP.F16.F32.PACK_AB R105, R31, R26 ;  /* 0x0000001a1f69723e */ /* 0x000fe200000000ff */
[----:B------:R1:W-:Y:S01]  /*7550*/  STS.128 [R92+0x20], R100 ;  /* 0x000020645c007388 */ /* 0x0003e20000000c00 */
[----:B------:R-:W-:Y:S02]  /*7560*/  F2FP.F16.F32.PACK_AB R106, R29, R28 ;  /* 0x0000001c1d6a723e */ /* 0x000fe400000000ff */
[----:B------:R-:W-:Y:S05]  /*7570*/  F2FP.F16.F32.PACK_AB R107, R35, R30 ;  /* 0x0000001e236b723e */ /* 0x000fea00000000ff */
[----:B------:R1:W-:Y:S01]  /*7580*/  STS.128 [R88+0x30], R104 ;  /* 0x0000306858007388 */ /* 0x0003e20000000c00 */
[----:B------:R-:W-:Y:S01]  /*7590*/  @!PT LDS RZ, [RZ] ;  /* 0x00000000fffff984 */ /* 0x000fe20000000800 */
[----:B------:R-:W-:Y:S01]  /*75a0*/  @!PT LDS RZ, [RZ] ;  /* 0x00000000fffff984 */ /* 0x000fe20000000800 */
[----:B------:R-:W-:Y:S01]  /*75b0*/  @!PT LDS RZ, [RZ] ;  /* 0x00000000fffff984 */ /* 0x000fe20000000800 */
[----:B------:R-:W-:Y:S01]  /*75c0*/  @!PT LDS RZ, [RZ] ;  /* 0x00000000fffff984 */ /* 0x000fe20000000800 */
[----:B------:R3:W-:Y:S07]  /*75d0*/  MEMBAR.ALL.CTA ;  /* 0x0000000000007992 */ /* 0x0007ee0000008000 */
[----:B---3--:R-:W3:Y:S02]  /*75e0*/  FENCE.VIEW.ASYNC.S ;  /* 0x00000000000073c6 */ /* 0x008ee40000000000 */
[----:B---3--:R-:W-:Y:S06]  /*75f0*/  BAR.SYNC.DEFER_BLOCKING 0x1, 0x80 ;  /* 0x0042000000007b1d */ /* 0x008fec0000010000 */
[----:B------:R-:W-:Y:S05]  /*7600*/  @P0 BRA `(.L_x_121) ;  /* 0x00000000003c0947 */ /* 0x000fea0003800000 */
[----:B------:R-:W3:Y:S01]  /*7610*/  LDCU.64 UR6, c[0x0][0x348] ;  /* 0x00006900ff0677ac */ /* 0x000ee20008000a00 */
[----:B------:R-:W-:Y:S01]  /*7620*/  UIADD3 UR4, UPT, UPT, UR43, 0x200, URZ ;  /* 0x000002002b047890 */ /* 0x000fe2000fffe0ff */
[----:B------:R-:W-:Y:S01]  /*7630*/  UMOV UR51, UR36 ;  /* 0x0000002400337c82 */ /* 0x000fe20008000000 */
[----:B------:R-:W-:Y:S02]  /*7640*/  UIADD3 UR9, UPT, UPT, UR49, 0x80, URZ ;  /* 0x0000008031097890 */ /* 0x000fe4000fffe0ff */
[----:B------:R-:W-:Y:S02]  /*7650*/  UIADD3 UR8, UPT, UPT, UR43, 0x1200, URZ ;  /* 0x000012002b087890 */ /* 0x000fe4000fffe0ff */
[----:B------:R-:W-:Y:S01]  /*7660*/  MOV R85, UR4 ;  /* 0x0000000400557c02 */ /* 0x000fe20008000f00 */
[----:B------:R-:W-:Y:S01]  /*7670*/  UMOV UR10, UR50 ;  /* 0x00000032000a7c82 */ /* 0x000fe20008000000 */
[----:B------:R-:W-:Y:S02]  /*7680*/  UMOV UR11, UR36 ;  /* 0x00000024000b7c82 */ /* 0x000fe40008000000 */
[----:B------:R-:W-:Y:S01]  /*7690*/  R2UR UR48, R85 ;  /* 0x00000000553072ca */ /* 0x000fe200000e0000 */
[----:B---3--:R-:W-:Y:S04]  /*76a0*/  UIADD3 UR4, UP0, UPT, UR6, 0x680, URZ ;  /* 0x0000068006047890 */ /* 0x008fe8000ff1e0ff */
[----:B------:R-:W-:Y:S09]  /*76b0*/  UIADD3.X UR5, UPT, UPT, URZ, UR7, URZ, UP0, !UPT ;  /* 0x00000007ff057290 */ /* 0x000ff200087fe4ff */
[----:B------:R3:W-:Y:S01]  /*76c0*/  UTMASTG.3D [UR48], [UR4] ;  /* 0x00000030040073b5 */ /* 0x0007e20008010000 */
[----:B------:R3:W-:Y:S01]  /*76d0*/  UTMASTG.3D [UR8], [UR4] ;  /* 0x00000008040073b5 */ /* 0x0007e20008010000 */
[----:B------:R0:W-:Y:S01]  /*76e0*/  UTMACMDFLUSH ;  /* 0x00000000000079b7 */ /* 0x0001e20000000000 */
[----:B---3--:R-:W-:Y:S04]  /*76f0*/  DEPBAR.LE SB0, 0x1 ;  /* 0x000080400000791a */ /* 0x008fe80000000000 */
.L_x_121:
[----:B------:R-:W-:Y:S05]  /*7700*/  BSYNC.RECONVERGENT B0 ;  /* 0x0000000000007941 */ /* 0x000fea0003800200 */
.L_x_120:
[----:B------:R-:W-:Y:S01]  /*7710*/  BAR.SYNC.DEFER_BLOCKING 0x1, 0x80 ;  /* 0x0042000000007b1d */ /* 0x000fe20000010000 */
[----:B------:R-:W-:Y:S01]  /*7720*/  ISETP.NE.AND P1, PT, R97, RZ, PT ;  /* 0x000000ff6100720c */ /* 0x000fe20003f25270 */
[----:B------:R-:W-:Y:S01]  /*7730*/  UISETP.NE.AND UP0, UPT, UR47, URZ, UPT ;  /* 0x000000ff2f00728c */ /* 0x000fe2000bf05270 */
[----:B------:R-:W-:Y:S11]  /*7740*/  LEA R3, R47, UR43, 0x3 ;  /* 0x0000002b2f037c11 */ /* 0x000ff6000f8e18ff */
[----:B------:R-:W-:Y:S01]  /*7750*/  @P1 SHF.L.U32 R4, R91, 0x1f, RZ ;  /* 0x0000001f5b041819 */ /* 0x000fe200000006ff */
[----:B------:R-:W-:Y:S06]  /*7760*/  BRA.U !UP0, `(.L_x_122) ;  /* 0x0000000108247547 */ /* 0x000fec000b800000 */
[----:B------:R-:W3:Y:S01]  /*7770*/  S2R R0, SR_CgaCtaId ;  /* 0x0000000000007919 */ /* 0x000ee20000008800 */
[----:B------:R-:W-:Y:S01]  /*7780*/  IMAD.U32 R2, RZ, RZ, UR46 ;  /* 0x0000002eff027e24 */ /* 0x000fe2000f8e00ff */
[----:B------:R-:W-:Y:S04]  /*7790*/  UIADD3 UR4, UPT, UPT, UR46, 0x1, URZ ;  /* 0x000000012e047890 */ /* 0x000fe8000fffe0ff */
[----:B------:R-:W-:Y:S01]  /*77a0*/  @P1 LEA R2, R2, UR43, 0x3 ;  /* 0x0000002b02021c11 */ /* 0x000fe2000f8e18ff */
[----:B------:R-:W-:Y:S04]  /*77b0*/  UISETP.NE.AND UP0, UPT, UR4, 0x4, UPT ;  /* 0x000000040400788c */ /* 0x000fe8000bf05270 */
[----:B------:R-:W-:Y:S01]  /*77c0*/  @P1 VIADD R5, R2, 0xa0 ;  /* 0x000000a002051836 */ /* 0x000fe20000000000 */
[----:B------:R-:W-:Y:S04]  /*77d0*/  USEL UR46, UR4, URZ, UP0 ;  /* 0x000000ff042e7287 */ /* 0x000fe80008000000 */
[----:B---3--:R-:W-:Y:S04]  /*77e0*/  @P1 PRMT R0, R0, 0x654, R5 ;  /* 0x0000065400001816 */ /* 0x008fe80000000005 */
[----:B------:R3:W-:Y:S04]  /*77f0*/  @P1 SYNCS.ARRIVE.TRANS64.RED.A1T0 RZ, [R0+URZ], RZ ;  /* 0x000000ff00ff19a7 */ /* 0x0007e800081004ff */
.L_x_122:
[----:B------:R-:W4:Y:S01]  /*7800*/  @P1 SYNCS.PHASECHK.TRANS64.TRYWAIT P0, [R3+URZ+0x80], R4 ;  /* 0x00008004030015a7 */ /* 0x000f2200080011ff */
[----:B------:R-:W-:Y:S01]  /*7810*/  BSSY B1, `(.L_x_123) ;  /* 0x0000016000017945 */ /* 0x000fe20003800000 */
[----:B----4-:R-:W-:Y:S03]  /*7820*/  @P1 SEL R46, RZ, 0x1, !P0 ;  /* 0x00000001ff2e1807 */ /* 0x010fe60004000000 */
[----:B------:R-:W-:Y:S05]  /*7830*/  @!P1 BRA `(.L_x_124) ;  /* 0x00000000004c9947 */ /* 0x000fea0003800000 */
[----:B------:R-:W-:Y:S01]  /*7840*/  ISETP.NE.AND P0, PT, R46, RZ, PT ;  /* 0x000000ff2e00720c */ /* 0x000fe20003f05270 */
[----:B------:R-:W-:Y:S01]  /*7850*/  BSSY B0, `(.L_x_125) ;  /* 0x000000b000007945 */ /* 0x000fe20003800000 */
[----:B------:R-:W-:Y:S11]  /*7860*/  ISETP.NE.AND P1, PT, R60, RZ, PT ;  /* 0x000000ff3c00720c */ /* 0x000ff60003f25270 */
[----:B------:R-:W-:Y:S02]  /*7870*/  @!UPT UIADD3 URZ, UPT, UPT, URZ, URZ, URZ ;  /* 0x000000fffffff290 */ /* 0x000fe4000fffe0ff */
[C---:B------:R-:W-:Y:S01]  /*7880*/  @P1 IMAD R6, R47.reuse, 0x2000, R94 ;  /* 0x000020002f061824 */ /* 0x040fe200078e025e */
[C---:B------:R-:W-:Y:S01]  /*7890*/  @P1 LEA R4, R47.reuse, R92, 0xd ;  /* 0x0000005c2f041211 */ /* 0x040fe200078e68ff */
[C---:B------:R-:W-:Y:S02]  /*78a0*/  @P1 IMAD R5, R47.reuse, 0x2000, R93 ;  /* 0x000020002f051824 */ /* 0x040fe400078e025d */
[----:B------:R-:W-:Y:S01]  /*78b0*/  @P1 IMAD R2, R47, 0x2000, R88 ;  /* 0x000020002f021824 */ /* 0x000fe200078e0258 */
[----:B------:R-:W-:Y:S06]  /*78c0*/  @P0 BRA `(.L_x_126) ;  /* 0x00000000000c0947 */ /* 0x000fec0003800000 */
[----:B---3--:R-:W-:Y:S04]  /*78d0*/  SHF.L.U32 R0, R91, 0x1f, RZ ;  /* 0x0000001f5b007819 */ /* 0x008fe800000006ff */
[----:B------:R-:W3:Y:S02]  /*78e0*/  SYNCS.PHASECHK.TRANS64.TRYWAIT P0, [R3+URZ+0x80], R0 ;  /* 0x00008000030075a7 */ /* 0x000ee400080011ff */
[----:B---3--:R-:W-:Y:S05]  /*78f0*/  @!P0 BRA `(.L_x_127) ;  /* 0x0000003400648947 */ /* 0x008fea0003800000 */
.L_x_126:
[----:B------:R-:W-:Y:S05]  /*7900*/  BSYNC B0 ;  /* 0x0000000000007941 */ /* 0x000fea0003800000 */
.L_x_125:
[----:B------:R-:W-:Y:S02]  /*7910*/  ISETP.NE.AND P0, PT, R60, RZ, PT ;  /* 0x000000ff3c00720c */ /* 0x000fe40003f05270 */
[----:B------:R-:W-:Y:S11]  /*7920*/  IADD3 R47, PT, PT, R47, 0x1, RZ ;  /* 0x000000012f2f7810 */ /* 0x000ff60007ffe0ff */
[----:B------:R4:W1:Y:S04]  /*7930*/  @P0 LDS.128 R48, [R6] ;  /* 0x0000000006300984 */ /* 0x0008680000000c00 */
[----:B------:R4:W1:Y:S04]  /*7940*/  @P0 LDS.128 R56, [R5+0x10] ;  /* 0x0000100005380984 */ /* 0x0008680000000c00 */
[----:B------:R4:W1:Y:S04]  /*7950*/  @P0 LDS.128 R64, [R4+0x20] ;  /* 0x0000200004400984 */ /* 0x0008680000000c00 */
[----:B------:R4:W1:Y:S02]  /*7960*/  @P0 LDS.128 R72, [R2+0x30] ;  /* 0x0000300002480984 */ /* 0x0008640000000c00 */
.L_x_124:
[----:B------:R-:W-:Y:S05]  /*7970*/  BSYNC B1 ;  /* 0x0000000000017941 */ /* 0x000fea0003800000 */
.L_x_123:
[----:B---3--:R-:W-:Y:S05]  /*7980*/  VIADD R0, R39, 0x20 ;  /* 0x0000002027007836 */ /* 0x008fea0000000000 */
[----:B------:R-:W-:Y:S04]  /*7990*/  SHF.R.U32.HI R0, RZ, 0x15, R0 ;  /* 0x00000015ff007819 */ /* 0x000fe80000011600 */
[----:B------:R-:W-:Y:S11]  /*79a0*/  LOP3.LUT P0, RZ, R0, 0x3, R81, 0x48, !PT ;  /* 0x0000000300ff7812 */ /* 0x000ff60007804851 */
[----:B------:R-:W-:Y:S02]  /*79b0*/  @!UPT UIADD3 URZ, UPT, UPT, URZ, URZ, URZ ;  /* 0x000000fffffff290 */ /* 0x000fe4000fffe0ff */
[----:B------:R-:W-:Y:S05]  /*79c0*/  @!P0 BRA `(.L_x_128) ;  /* 0x0000000000408947 */ /* 0x000fea0003800000 */
[----:B------:R-:W3:Y:S01]  /*79d0*/  LDCU.64 UR8, c[0x4][0x70] ;  /* 0x01000e00ff0877ac */ /* 0x000ee20008000a00 */
[----:B------:R-:W-:Y:S01]  /*79e0*/  MOV R3, 0x0 ;  /* 0x0000000000037802 */ /* 0x000fe20000000f00 */
[----:B------:R-:W-:Y:S02]  /*79f0*/  HFMA2 R12, -RZ, RZ, 0, 5.9604644775390625e-08 ;  /* 0x00000001ff0c7431 */ /* 0x000fe400000001ff */
[----:B------:R-:W-:Y:S02]  /*7a00*/  IMAD.MOV.U32 R8, RZ, RZ, 0x192 ;  /* 0x00000192ff087424 */ /* 0x000fe400078e00ff */
[----:B------:R-:W-:Y:S01]  /*7a10*/  IMAD.MOV.U32 R13, RZ, RZ, RZ ;  /* 0x000000ffff0d7224 */ /* 0x000fe200078e00ff */
[----:B------:R-:W5:Y:S01]  /*7a20*/  LDCU.64 UR6, c[0x4][0x78] ;  /* 0x01000f00ff0677ac */ /* 0x000f620008000a00 */
[----:B----4-:R-:W4:Y:S01]  /*7a30*/  LDC.64 R2, c[0x4][R3] ;  /* 0x0100000003027b82 */ /* 0x010f220000000a00 */
[----:B------:R-:W2:Y:S01]  /*7a40*/  LDCU.64 UR4, c[0x4][0x10] ;  /* 0x01000200ff0477ac */ /* 0x000ea20008000a00 */
[----:B---3--:R-:W-:Y:S01]  /*7a50*/  MOV R5, UR9 ;  /* 0x0000000900057c02 */ /* 0x008fe20008000f00 */
[----:B------:R-:W-:Y:S01]  /*7a60*/  IMAD.U32 R4, RZ, RZ, UR8 ;  /* 0x00000008ff047e24 */ /* 0x000fe2000f8e00ff */
[----:B-----5:R-:W-:Y:S01]  /*7a70*/  MOV R7, UR7 ;  /* 0x0000000700077c02 */ /* 0x020fe20008000f00 */
[----:B------:R-:W-:Y:S01]  /*7a80*/  IMAD.U32 R6, RZ, RZ, UR6 ;  /* 0x00000006ff067e24 */ /* 0x000fe2000f8e00ff */
[----:B--2---:R-:W-:Y:S01]  /*7a90*/  MOV R11, UR5 ;  /* 0x00000005000b7c02 */ /* 0x004fe20008000f00 */
[----:B------:R-:W-:Y:S02]  /*7aa0*/  IMAD.U32 R10, RZ, RZ, UR4 ;  /* 0x00000004ff0a7e24 */ /* 0x000fe4000f8e00ff */
[----:B------:R-:W-:Y:S07]  /*7ab0*/  LEPC R20, `(.L_x_128) ;  /* 0x000000001014794e */ /* 0x000fee0000000000 */
[----:B-1--4-:R-:W-:Y:S05]  /*7ac0*/  CALL.ABS.NOINC R2 ;  /* 0x0000000002007343 */ /* 0x012fea0003c00000 */
.L_x_128:
[----:B------:R-:W-:Y:S05]  /*7ad0*/  WARPSYNC.ALL ;  /* 0x0000000000007948 */ /* 0x000fea0003800000 */
[----:B------:R-:W-:Y:S01]  /*7ae0*/  R2UR UR4, R39 ;  /* 0x00000000270472ca */ /* 0x000fe200000e0000 */
[--C-:B-1----:R-:W-:Y:S01]  /*7af0*/  HADD2.F32 R40, -RZ, R48.reuse.H0_H0 ;  /* 0x20000030ff287230 */ /* 0x102fe20000004100 */
[----:B------:R-:W1:Y:S01]  /*7b00*/  S2R R99, SR_CgaCtaId ;  /* 0x0000000000637919 */ /* 0x000e620000008800 */
[----:B------:R-:W-:Y:S01]  /*7b10*/  HADD2.F32 R43, -RZ, R48.H1_H1 ;  /* 0x30000030ff2b7230 */ /* 0x000fe20000004100 */
[----:B------:R-:W-:Y:S01]  /*7b20*/  ISETP.NE.AND P6, PT, R97, RZ, PT ;  /* 0x000000ff6100720c */ /* 0x000fe20003fc5270 */
[----:B------:R-:W-:Y:S01]  /*7b30*/  HADD2.F32 R42, -RZ, R49.H1_H1 ;  /* 0x30000031ff2a7230 */ /* 0x000fe20000004100 */
[----:B------:R-:W-:Y:S01]  /*7b40*/  ISETP.NE.AND P0, PT, R96, RZ, PT ;  /* 0x000000ff6000720c */ /* 0x000fe20003f05270 */
[--C-:B------:R-:W-:Y:S01]  /*7b50*/  HADD2.F32 R44, -RZ, R50.reuse.H1_H1 ;  /* 0x30000032ff2c7230 */ /* 0x100fe20000004100 */
[----:B------:R-:W-:Y:S01]  /*7b60*/  MOV R61, UR46 ;  /* 0x0000002e003d7c02 */ /* 0x000fe20008000f00 */
[----:B------:R-:W-:Y:S01]  /*7b70*/  HADD2.F32 R45, -RZ, R59.H0_H0 ;  /* 0x2000003bff2d7230 */ /* 0x000fe20000004100 */
[----:B------:R-:W-:Y:S01]  /*7b80*/  BSSY.RECONVERGENT B0, `(.L_x_129) ;  /* 0x000008d000007945 */ /* 0x000fe20003800200 */
[----:B------:R-:W-:Y:S02]  /*7b90*/  LEA R62, R47, UR43, 0x3 ;  /* 0x0000002b2f3e7c11 */ /* 0x000fe4000f8e18ff */
[----:B----4-:R-:W3:Y:S04]  /*7ba0*/  LDTM.x32 R4, tmem[UR4+0x20] ;  /* 0x00002004000479ee */ /* 0x010ee800082c0000 */
[----:B------:R-:W-:Y:S04]  /*7bb0*/  @P6 LEA R61, R61, UR43, 0x3 ;  /* 0x0000002b3d3d6c11 */ /* 0x000fe8000f8e18ff */
[----:B------:R-:W-:Y:S02]  /*7bc0*/  @P6 IADD3 R104, PT, PT, R61, 0xa0, RZ ;  /* 0x000000a03d686810 */ /* 0x000fe40007ffe0ff */
[----:B------:R-:W-:Y:S01]  /*7bd0*/  @P6 SHF.L.U32 R61, R91, 0x1f, RZ ;  /* 0x0000001f5b3d6819 */ /* 0x000fe200000006ff */
[C---:B---3--:R-:W-:Y:S01]  /*7be0*/  FMUL R0, R38.reuse, R4 ;  /* 0x0000000426007220 */ /* 0x048fe20000400000 */
[C---:B------:R-:W-:Y:S01]  /*7bf0*/  FMUL R2, R38.reuse, R5 ;  /* 0x0000000526027220 */ /* 0x040fe20000400000 */
[C---:B------:R-:W-:Y:S01]  /*7c00*/  FMUL R3, R38.reuse, R6 ;  /* 0x0000000626037220 */ /* 0x040fe20000400000 */
[C---:B------:R-:W-:Y:S01]  /*7c10*/  FMUL R7, R38.reuse, R7 ;  /* 0x0000000726077220 */ /* 0x040fe20000400000 */
[C---:B------:R-:W-:Y:S01]  /*7c20*/  FFMA R0, R41.reuse, R40, R0 ;  /* 0x0000002829007223 */ /* 0x040fe20000000000 */
[----:B------:R-:W-:Y:S02]  /*7c30*/  HADD2.F32 R40, -RZ, R49.H0_H0 ;  /* 0x20000031ff287230 */ /* 0x000fe40000004100 */
[C---:B------:R-:W-:Y:S01]  /*7c40*/  FFMA R2, R41.reuse, R43, R2 ;  /* 0x0000002b29027223 */ /* 0x040fe20000000002 */
[C---:B------:R-:W-:Y:S01]  /*7c50*/  FMUL R4, R38.reuse, R8 ;  /* 0x0000000826047220 */ /* 0x040fe20000400000 */
[--C-:B------:R-:W-:Y:S02]  /*7c60*/  HADD2.F32 R43, -RZ, R51.reuse.H0_H0 ;  /* 0x20000033ff2b7230 */ /* 0x100fe40000004100 */
[----:B------:R-:W-:Y:S01]  /*7c70*/  FMUL R5, R38, R9 ;  /* 0x0000000926057220 */ /* 0x000fe20000400000 */
[C---:B------:R-:W-:Y:S01]  /*7c80*/  FFMA R3, R41.reuse, R40, R3 ;  /* 0x0000002829037223 */ /* 0x040fe20000000003 */
[----:B------:R-:W-:Y:S01]  /*7c90*/  HADD2.F32 R40, -RZ, R50.H0_H0 ;  /* 0x20000032ff287230 */ /* 0x000fe20000004100 */
[----:B------:R-:W-:Y:S01]  /*7ca0*/  F2FP.F16.F32.PACK_AB R52, R2, R0 ;  /* 0x000000000234723e */ /* 0x000fe200000000ff */
[C---:B------:R-:W-:Y:S01]  /*7cb0*/  FFMA R7, R41.reuse, R42, R7 ;  /* 0x0000002a29077223 */ /* 0x040fe20000000007 */
[----:B------:R-:W-:Y:S02]  /*7cc0*/  HADD2.F32 R42, -RZ, R51.H1_H1 ;  /* 0x30000033ff2a7230 */ /* 0x000fe40000004100 */
[C---:B------:R-:W-:Y:S01]  /*7cd0*/  FMUL R6, R38.reuse, R10 ;  /* 0x0000000a26067220 */ /* 0x040fe20000400000 */
[C---:B------:R-:W-:Y:S01]  /*7ce0*/  FFMA R4, R41.reuse, R40, R4 ;  /* 0x0000002829047223 */ /* 0x040fe20000000004 */
[----:B------:R-:W-:Y:S01]  /*7cf0*/  FFMA R5, R41, R44, R5 ;  /* 0x0000002c29057223 */ /* 0x000fe20000000005 */
[----:B------:R-:W-:Y:S01]  /*7d00*/  F2FP.F16.F32.PACK_AB R53, R7, R3 ;  /* 0x000000030735723e */ /* 0x000fe200000000ff */
[----:B------:R-:W-:Y:S01]  /*7d10*/  FFMA R6, R41, R43, R6 ;  /* 0x0000002b29067223 */ /* 0x000fe20000000006 */
[C---:B------:R-:W-:Y:S01]  /*7d20*/  FMUL R11, R38.reuse, R11 ;  /* 0x0000000b260b7220 */ /* 0x040fe20000400000 */
[--C-:B------:R-:W-:Y:S01]  /*7d30*/  HADD2.F32 R40, -RZ, R56.reuse.H0_H0 ;  /* 0x20000038ff287230 */ /* 0x100fe20000004100 */
[----:B------:R-:W-:Y:S01]  /*7d40*/  F2FP.F16.F32.PACK_AB R54, R5, R4 ;  /* 0x000000040536723e */ /* 0x000fe200000000ff */
[C---:B------:R-:W-:Y:S01]  /*7d50*/  FMUL R8, R38.reuse, R12 ;  /* 0x0000000c26087220 */ /* 0x040fe20000400000 */
[C---:B------:R-:W-:Y:S01]  /*7d60*/  FFMA R11, R41.reuse, R42, R11 ;  /* 0x0000002a290b7223 */ /* 0x040fe2000000000b */
[----:B------:R-:W-:Y:S02]  /*7d70*/  HADD2.F32 R42, -RZ, R56.H1_H1 ;  /* 0x30000038ff2a7230 */ /* 0x000fe40000004100 */
[C---:B------:R-:W-:Y:S01]  /*7d80*/  FMUL R9, R38.reuse, R13 ;  /* 0x0000000d26097220 */ /* 0x040fe20000400000 */
[--C-:B------:R-:W-:Y:S02]  /*7d90*/  HADD2.F32 R43, -RZ, R57.reuse.H0_H0 ;  /* 0x20000039ff2b7230 */ /* 0x100fe40000004100 */
[----:B------:R-:W-:Y:S01]  /*7da0*/  FFMA R8, R41, R40, R8 ;  /* 0x0000002829087223 */ /* 0x000fe20000000008 */
[----:B------:R-:W-:Y:S01]  /*7db0*/  F2FP.F16.F32.PACK_AB R55, R11, R6 ;  /* 0x000000060b37723e */ /* 0x000fe200000000ff */
[----:B------:R-:W-:Y:S01]  /*7dc0*/  FFMA R9, R41, R42, R9 ;  /* 0x0000002a29097223 */ /* 0x000fe20000000009 */
[C---:B------:R-:W-:Y:S01]  /*7dd0*/  FMUL R10, R38.reuse, R14 ;  /* 0x0000000e260a7220 */ /* 0x040fe20000400000 */
[----:B------:R-:W-:Y:S02]  /*7de0*/  HADD2.F32 R40, -RZ, R57.H1_H1 ;  /* 0x30000039ff287230 */ /* 0x000fe40000004100 */
[C---:B------:R-:W-:Y:S01]  /*7df0*/  FMUL R15, R38.reuse, R15 ;  /* 0x0000000f260f7220 */ /* 0x040fe20000400000 */
[----:B------:R3:W-:Y:S01]  /*7e00*/  STS.128 [R94+0x2000], R52 ;  /* 0x002000345e007388 */ /* 0x0007e20000000c00 */
[----:B------:R-:W-:Y:S01]  /*7e10*/  F2FP.F16.F32.PACK_AB R68, R9, R8 ;  /* 0x000000080944723e */ /* 0x000fe200000000ff */
[C---:B------:R-:W-:Y:S01]  /*7e20*/  FFMA R10, R41.reuse, R43, R10 ;  /* 0x0000002b290a7223 */ /* 0x040fe2000000000a */
[--C-:B------:R-:W-:Y:S02]  /*7e30*/  HADD2.F32 R43, -RZ, R58.reuse.H0_H0 ;  /* 0x2000003aff2b7230 */ /* 0x100fe40000004100 */
[----:B------:R-:W-:Y:S01]  /*7e40*/  FFMA R15, R41, R40, R15 ;  /* 0x00000028290f7223 */ /* 0x000fe2000000000f */
[C---:B------:R-:W-:Y:S01]  /*7e50*/  FMUL R12, R38.reuse, R16 ;  /* 0x00000010260c7220 */ /* 0x040fe20000400000 */
[----:B------:R-:W-:Y:S02]  /*7e60*/  HADD2.F32 R42, -RZ, R58.H1_H1 ;  /* 0x3000003aff2a7230 */ /* 0x000fe40000004100 */
[C---:B------:R-:W-:Y:S01]  /*7e70*/  FMUL R13, R38.reuse, R17 ;  /* 0x00000011260d7220 */ /* 0x040fe20000400000 */
[C---:B------:R-:W-:Y:S01]  /*7e80*/  FMUL R14, R38.reuse, R18 ;  /* 0x00000012260e7220 */ /* 0x040fe20000400000 */
[----:B------:R-:W-:Y:S01]  /*7e90*/  F2FP.F16.F32.PACK_AB R69, R15, R10 ;  /* 0x0000000a0f45723e */ /* 0x000fe200000000ff */
[C---:B------:R-:W-:Y:S01]  /*7ea0*/  FFMA R12, R41.reuse, R43, R12 ;  /* 0x0000002b290c7223 */ /* 0x040fe2000000000c */
[----:B------:R-:W-:Y:S02]  /*7eb0*/  HADD2.F32 R40, -RZ, R59.H1_H1 ;  /* 0x3000003bff287230 */ /* 0x000fe40000004100 */
[C---:B------:R-:W-:Y:S01]  /*7ec0*/  FFMA R13, R41.reuse, R42, R13 ;  /* 0x0000002a290d7223 */ /* 0x040fe2000000000d */
[C---:B------:R-:W-:Y:S01]  /*7ed0*/  FMUL R19, R38.reuse, R19 ;  /* 0x0000001326137220 */ /* 0x040fe20000400000 */
[--C-:B------:R-:W-:Y:S02]  /*7ee0*/  HADD2.F32 R43, -RZ, R64.reuse.H0_H0 ;  /* 0x20000040ff2b7230 */ /* 0x100fe40000004100 */
[C---:B------:R-:W-:Y:S01]  /*7ef0*/  FMUL R16, R38.reuse, R20 ;  /* 0x0000001426107220 */ /* 0x040fe20000400000 */
[----:B------:R-:W-:Y:S02]  /*7f00*/  HADD2.F32 R42, -RZ, R64.H1_H1 ;  /* 0x30000040ff2a7230 */ /* 0x000fe40000004100 */
[C---:B------:R-:W-:Y:S01]  /*7f10*/  FMUL R17, R38.reuse, R21 ;  /* 0x0000001526117220 */ /* 0x040fe20000400000 */
[C---:B------:R-:W-:Y:S01]  /*7f20*/  FFMA R14, R41.reuse, R45, R14 ;  /* 0x0000002d290e7223 */ /* 0x040fe2000000000e */
[C---:B------:R-:W-:Y:S01]  /*7f30*/  FFMA R19, R41.reuse, R40, R19 ;  /* 0x0000002829137223 */ /* 0x040fe20000000013 */
[--C-:B------:R-:W-:Y:S02]  /*7f40*/  HADD2.F32 R45, -RZ, R65.reuse.H0_H0 ;  /* 0x20000041ff2d7230 */ /* 0x100fe40000004100 */
[C---:B------:R-:W-:Y:S01]  /*7f50*/  FFMA R16, R41.reuse, R43, R16 ;  /* 0x0000002b29107223 */ /* 0x040fe20000000010 */
[C---:B------:R-:W-:Y:S01]  /*7f60*/  FMUL R18, R38.reuse, R22 ;  /* 0x0000001626127220 */ /* 0x040fe20000400000 */
[----:B------:R-:W-:Y:S02]  /*7f70*/  HADD2.F32 R40, -RZ, R65.H1_H1 ;  /* 0x30000041ff287230 */ /* 0x000fe40000004100 */
[C---:B------:R-:W-:Y:S01]  /*7f80*/  FFMA R17, R41.reuse, R42, R17 ;  /* 0x0000002a29117223 */ /* 0x040fe20000000011 */
[C---:B------:R-:W-:Y:S01]  /*7f90*/  FMUL R23, R38.reuse, R23 ;  /* 0x0000001726177220 */ /* 0x040fe20000400000 */
[--C-:B------:R-:W-:Y:S02]  /*7fa0*/  HADD2.F32 R42, -RZ, R66.reuse.H0_H0 ;  /* 0x20000042ff2a7230 */ /* 0x100fe40000004100 */
[C---:B------:R-:W-:Y:S01]  /*7fb0*/  FMUL R20, R38.reuse, R24 ;  /* 0x0000001826147220 */ /* 0x040fe20000400000 */
[C---:B------:R-:W-:Y:S01]  /*7fc0*/  FFMA R18, R41.reuse, R45, R18 ;  /* 0x0000002d29127223 */ /* 0x040fe20000000012 */
        /* <DEDUP_REMOVED lines=11> */
[----:B------:R-:W-:Y:S01]  /*8080*/  FFMA R27, R41, R42, R27 ;  /* 0x0000002a291b7223 */ /* 0x000fe2000000001b */
        /* <DEDUP_REMOVED lines=17> */
[--C-:B------:R-:W-:Y:S02]  /*81a0*/  HADD2.F32 R45, -RZ, R75.reuse.H0_H0 ;  /* 0x2000004bff2d7230 */ /* 0x100fe40000004100 */
[C---:B------:R-:W-:Y:S01]  /*81b0*/  FMUL R30, R38.reuse, R34 ;  /* 0x00000022261e7220 */ /* 0x040fe20000400000 */
[----:B------:R-:W-:Y:S02]  /*81c0*/  HADD2.F32 R44, -RZ, R75.H1_H1 ;  /* 0x3000004bff2c7230 */ /* 0x000fe40000004100 */
[----:B------:R-:W-:Y:S01]  /*81d0*/  FFMA R31, R41, R40, R31 ;  /* 0x00000028291f7223 */ /* 0x000fe2000000001f */
[----:B------:R-:W-:Y:S01]  /*81e0*/  FMUL R35, R38, R35 ;  /* 0x0000002326237220 */ /* 0x000fe20000400000 */
[----:B---3--:R-:W-:Y:S01]  /*81f0*/  F2FP.F16.F32.PACK_AB R52, R17, R16 ;  /* 0x000000101134723e */ /* 0x008fe200000000ff */
        /* <DEDUP_REMOVED lines=11> */
[----:B------:R-:W-:Y:S02]  /*82b0*/  F2FP.F16.F32.PACK_AB R103, R35, R30 ;  /* 0x0000001e2367723e */ /* 0x000fe400000000ff */
[----:B-1----:R-:W-:Y:S03]  /*82c0*/  @P6 PRMT R104, R99, 0x654, R104 ;  /* 0x0000065463686816 */ /* 0x002fe60000000068 */
[----:B------:R4:W-:Y:S01]  /*82d0*/  STS.128 [R88+0x2030], R100 ;  /* 0x0020306458007388 */ /* 0x0009e20000000c00 */
[----:B------:R-:W-:Y:S01]  /*82e0*/  @!PT LDS RZ, [RZ] ;  /* 0x00000000fffff984 */ /* 0x000fe20000000800 */
[----:B------:R-:W-:Y:S01]  /*82f0*/  @!PT LDS RZ, [RZ] ;  /* 0x00000000fffff984 */ /* 0x000fe20000000800 */
[----:B------:R-:W-:Y:S01]  /*8300*/  @!PT LDS RZ, [RZ] ;  /* 0x00000000fffff984 */ /* 0x000fe20000000800 */
[----:B------:R-:W-:Y:S01]  /*8310*/  @!PT LDS RZ, [RZ] ;  /* 0x00000000fffff984 */ /* 0x000fe20000000800 */
[----:B------:R1:W-:Y:S07]  /*8320*/  MEMBAR.ALL.CTA ;  /* 0x0000000000007992 */ /* 0x0003ee0000008000 */
[----:B-1----:R-:W1:Y:S02]  /*8330*/  FENCE.VIEW.ASYNC.S ;  /* 0x00000000000073c6 */ /* 0x002e640000000000 */
[----:B-1----:R-:W-:Y:S06]  /*8340*/  BAR.SYNC.DEFER_BLOCKING 0x1, 0x80 ;  /* 0x0042000000007b1d */ /* 0x002fec0000010000 */
[----:B------:R-:W-:Y:S05]  /*8350*/  @P0 BRA `(.L_x_130) ;  /* 0x00000000003c0947 */ /* 0x000fea0003800000 */
[----:B------:R-:W1:Y:S01]  /*8360*/  LDCU.64 UR6, c[0x0][0x348] ;  /* 0x00006900ff0677ac */ /* 0x000e620008000a00 */
[----:B------:R-:W-:Y:S02]  /*8370*/  UIADD3 UR13, UPT, UPT, UR49, 0x20, URZ ;  /* 0x00000020310d7890 */ /* 0x000fe4000fffe0ff */
[----:B------:R-:W-:Y:S01]  /*8380*/  UIADD3 UR12, UPT, UPT, UR43, 0x2200, URZ ;  /* 0x000022002b0c7890 */ /* 0x000fe2000fffe0ff */
[----:B------:R-:W-:Y:S01]  /*8390*/  UMOV UR14, UR50 ;  /* 0x00000032000e7c82 */ /* 0x000fe20008000000 */
[----:B------:R-:W-:Y:S01]  /*83a0*/  UMOV UR15, UR36 ;  /* 0x00000024000f7c82 */ /* 0x000fe20008000000 */
[----:B------:R-:W-:Y:S02]  /*83b0*/  UIADD3 UR9, UPT, UPT, UR49, 0xa0, URZ ;  /* 0x000000a031097890 */ /* 0x000fe4000fffe0ff */
[----:B------:R-:W-:Y:S01]  /*83c0*/  UIADD3 UR8, UPT, UPT, UR43, 0x3200, URZ ;  /* 0x000032002b087890 */ /* 0x000fe2000fffe0ff */
[----:B------:R-:W-:Y:S01]  /*83d0*/  UMOV UR10, UR50 ;  /* 0x00000032000a7c82 */ /* 0x000fe20008000000 */
[----:B------:R-:W-:Y:S01]  /*83e0*/  UMOV UR11, UR36 ;  /* 0x00000024000b7c82 */ /* 0x000fe20008000000 */
[----:B-1----:R-:W-:Y:S04]  /*83f0*/  UIADD3 UR4, UP0, UPT, UR6, 0x680, URZ ;  /* 0x0000068006047890 */ /* 0x002fe8000ff1e0ff */
[----:B------:R-:W-:Y:S09]  /*8400*/  UIADD3.X UR5, UPT, UPT, URZ, UR7, URZ, UP0, !UPT ;  /* 0x00000007ff057290 */ /* 0x000ff200087fe4ff */
[----:B------:R1:W-:Y:S01]  /*8410*/  UTMASTG.3D [UR12], [UR4] ;  /* 0x0000000c040073b5 */ /* 0x0003e20008010000 */
[----:B------:R1:W-:Y:S01]  /*8420*/  UTMASTG.3D [UR8], [UR4] ;  /* 0x00000008040073b5 */ /* 0x0003e20008010000 */
[----:B------:R0:W-:Y:S01]  /*8430*/  UTMACMDFLUSH ;  /* 0x00000000000079b7 */ /* 0x0001e20000000000 */
[----:B-1----:R-:W-:Y:S04]  /*8440*/  DEPBAR.LE SB0, 0x1 ;  /* 0x000080400000791a */ /* 0x002fe80000000000 */
.L_x_130:
[----:B------:R-:W-:Y:S05]  /*8450*/  BSYNC.RECONVERGENT B0 ;  /* 0x0000000000007941 */ /* 0x000fea0003800200 */
.L_x_129:
[----:B------:R-:W-:Y:S01]  /*8460*/  BAR.SYNC.DEFER_BLOCKING 0x1, 0x80 ;  /* 0x0042000000007b1d */ /* 0x000fe20000010000 */
[----:B------:R-:W-:Y:S04]  /*8470*/  UIADD3 UR4, UPT, UPT, UR46, 0x1, URZ ;  /* 0x000000012e047890 */ /* 0x000fe8000fffe0ff */
[----:B------:R-:W-:Y:S04]  /*8480*/  UISETP.NE.AND UP0, UPT, UR4, 0x4, UPT ;  /* 0x000000040400788c */ /* 0x000fe8000bf05270 */
[----:B------:R-:W-:Y:S01]  /*8490*/  USEL UR44, UR4, URZ, UP0 ;  /* 0x000000ff042c7287 */ /* 0x000fe20008000000 */
[----:B------:R1:W-:Y:S01]  /*84a0*/  @P6 SYNCS.ARRIVE.TRANS64.RED.A1T0 RZ, [R104+URZ], RZ ;  /* 0x000000ff68ff69a7 */ /* 0x0003e200081004ff */
[----:B------:R-:W-:Y:S01]  /*84b0*/  BSSY B1, `(.L_x_131) ;  /* 0x0000017000017945 */ /* 0x000fe20003800000 */
[----:B------:R-:W3:Y:S02]  /*84c0*/  @P6 SYNCS.PHASECHK.TRANS64.TRYWAIT P0, [R62+URZ+0x80], R61 ;  /* 0x0000803d3e0065a7 */ /* 0x000ee400080011ff */
[----:B---3--:R-:W-:Y:S01]  /*84d0*/  @P6 SEL R46, RZ, 0x1, !P0 ;  /* 0x00000001ff2e6807 */ /* 0x008fe20004000000 */
[----:B-1----:R-:W-:Y:S06]  /*84e0*/  @!P6 BRA `(.L_x_132) ;  /* 0x00000000004ce947 */ /* 0x002fec0003800000 */
        /* <DEDUP_REMOVED lines=9> */
[----:B------:R-:W-:Y:S04]  /*8580*/  SHF.L.U32 R5, R91, 0x1f, RZ ;  /* 0x0000001f5b057819 */ /* 0x000fe800000006ff */
[----:B------:R-:W1:Y:S02]  /*8590*/  SYNCS.PHASECHK.TRANS64.TRYWAIT P0, [R62+URZ+0x80], R5 ;  /* 0x000080053e0075a7 */ /* 0x000e6400080011ff */
[----:B-1----:R-:W-:Y:S05]  /*85a0*/  @!P0 BRA `(.L_x_135) ;  /* 0x00000028004c8947 */ /* 0x002fea0003800000 */
.L_x_134:
[----:B------:R-:W-:Y:S05]  /*85b0*/  BSYNC B0 ;  /* 0x0000000000007941 */ /* 0x000fea0003800000 */
.L_x_133:
[----:B------:R-:W-:Y:S02]  /*85c0*/  ISETP.NE.AND P0, PT, R60, RZ, PT ;  /* 0x000000ff3c00720c */ /* 0x000fe40003f05270 */
[----:B------:R-:W-:Y:S11]  /*85d0*/  IADD3 R47, PT, PT, R47, 0x1, RZ ;  /* 0x000000012f2f7810 */ /* 0x000ff60007ffe0ff */
[----:B------:R3:W1:Y:S04]  /*85e0*/  @P0 LDS.128 R48, [R4] ;  /* 0x0000000004300984 */ /* 0x0006680000000c00 */
[----:B------:R3:W1:Y:S04]  /*85f0*/  @P0 LDS.128 R56, [R3+0x10] ;  /* 0x0000100003380984 */ /* 0x0006680000000c00 */
[----:B------:R3:W1:Y:S04]  /*8600*/  @P0 LDS.128 R64, [R2+0x20] ;  /* 0x0000200002400984 */ /* 0x0006680000000c00 */
[----:B------:R3:W1:Y:S02]  /*8610*/  @P0 LDS.128 R72, [R0+0x30] ;  /* 0x0000300000480984 */ /* 0x0006640000000c00 */
.L_x_132:
[----:B------:R-:W-:Y:S05]  /*8620*/  BSYNC B1 ;  /* 0x0000000000017941 */ /* 0x000fea0003800000 */
.L_x_131:
[----:B---3--:R-:W-:Y:S05]  /*8630*/  VIADD R0, R39, 0x40 ;  /* 0x0000004027007836 */ /* 0x008fea0000000000 */
[----:B------:R-:W-:Y:S04]  /*8640*/  SHF.R.U32.HI R0, RZ, 0x15, R0 ;  /* 0x00000015ff007819 */ /* 0x000fe80000011600 */
[----:B------:R-:W-:Y:S11]  /*8650*/  LOP3.LUT P0, RZ, R0, 0x3, R81, 0x48, !PT ;  /* 0x0000000300ff7812 */ /* 0x000ff60007804851 */
[----:B------:R-:W-:Y:S02]  /*8660*/  @!UPT UIADD3 URZ, UPT, UPT, URZ, URZ, URZ ;  /* 0x000000fffffff290 */ /* 0x000fe4000fffe0ff */
[----:B------:R-:W-:Y:S05]  /*8670*/  @!P0 BRA `(.L_x_136) ;  /* 0x0000000000408947 */ /* 0x000fea0003800000 */
[----:B------:R-:W1:Y:S01]  /*8680*/  LDCU.64 UR8, c[0x4][0x70] ;  /* 0x01000e00ff0877ac */ /* 0x000e620008000a00 */
[----:B------:R-:W-:Y:S01]  /*8690*/  MOV R3, 0x0 ;  /* 0x0000000000037802 */ /* 0x000fe20000000f00 */
[----:B------:R-:W-:Y:S02]  /*86a0*/  HFMA2 R12, -RZ, RZ, 0, 5.9604644775390625e-08 ;  /* 0x00000001ff0c7431 */ /* 0x000fe400000001ff */
[----:B------:R-:W-:Y:S02]  /*86b0*/  IMAD.MOV.U32 R8, RZ, RZ, 0x192 ;  /* 0x00000192ff087424 */ /* 0x000fe400078e00ff */
[----:B------:R-:W-:Y:S01]  /*86c0*/  IMAD.MOV.U32 R13, RZ, RZ, RZ ;  /* 0x000000ffff0d7224 */ /* 0x000fe200078e00ff */
[----:B------:R-:W3:Y:S01]  /*86d0*/  LDCU.64 UR6, c[0x4][0x78] ;  /* 0x01000f00ff0677ac */ /* 0x000ee20008000a00 */
[----:B------:R-:W2:Y:S01]  /*86e0*/  LDC.64 R2, c[0x4][R3] ;  /* 0x0100000003027b82 */ /* 0x000ea20000000a00 */
[----:B------:R-:W5:Y:S01]  /*86f0*/  LDCU.64 UR4, c[0x4][0x10] ;  /* 0x01000200ff0477ac */ /* 0x000f620008000a00 */
[----:B-1----:R-:W-:Y:S01]  /*8700*/  MOV R5, UR9 ;  /* 0x0000000900057c02 */ /* 0x002fe20008000f00 */
[----:B------:R-:W-:Y:S01]  /*8710*/  IMAD.U32 R4, RZ, RZ, UR8 ;  /* 0x00000008ff047e24 */ /* 0x000fe2000f8e00ff */
[----:B---3--:R-:W-:Y:S01]  /*8720*/  MOV R7, UR7 ;  /* 0x0000000700077c02 */ /* 0x008fe20008000f00 */
[----:B------:R-:W-:Y:S01]  /*8730*/  IMAD.U32 R6, RZ, RZ, UR6 ;  /* 0x00000006ff067e24 */ /* 0x000fe2000f8e00ff */
[----:B-----5:R-:W-:Y:S01]  /*8740*/  MOV R11, UR5 ;  /* 0x00000005000b7c02 */ /* 0x020fe20008000f00 */
[----:B------:R-:W-:Y:S02]  /*8750*/  IMAD.U32 R10, RZ, RZ, UR4 ;  /* 0x00000004ff0a7e24 */ /* 0x000fe4000f8e00ff */
[----:B------:R-:W-:Y:S07]  /*8760*/  LEPC R20, `(.L_x_136) ;  /* 0x000000001014794e */ /* 0x000fee0000000000 */
[----:B--2-4-:R-:W-:Y:S05]  /*8770*/  CALL.ABS.NOINC R2 ;  /* 0x0000000002007343 */ /* 0x014fea0003c00000 */
.L_x_136:
[----:B------:R-:W-:Y:S05]  /*8780*/  WARPSYNC.ALL ;  /* 0x0000000000007948 */ /* 0x000fea0003800000 */
[----:B------:R-:W-:Y:S01]  /*8790*/  R2UR UR4, R39 ;  /* 0x00000000270472ca */ /* 0x000fe200000e0000 */
[--C-:B-1----:R-:W-:Y:S01]  /*87a0*/  HADD2.F32 R40, -RZ, R48.reuse.H0_H0 ;  /* 0x20000030ff287230 */ /* 0x102fe20000004100 */
[----:B------:R-:W-:Y:S01]  /*87b0*/  ISETP.NE.AND P6, PT, R97, RZ, PT ;  /* 0x000000ff6100720c */ /* 0x000fe20003fc5270 */
[----:B------:R-:W-:Y:S01]  /*87c0*/  HADD2.F32 R43, -RZ, R48.H1_H1 ;  /* 0x30000030ff2b7230 */ /* 0x000fe20000004100 */
[----:B------:R-:W-:Y:S01]  /*87d0*/  ISETP.NE.AND P0, PT, R96, RZ, PT ;  /* 0x000000ff6000720c */ /* 0x000fe20003f05270 */
[----:B------:R-:W-:Y:S01]  /*87e0*/  HADD2.F32 R42, -RZ, R49.H0_H0 ;  /* 0x20000031ff2a7230 */ /* 0x000fe20000004100 */
[----:B------:R-:W-:Y:S01]  /*87f0*/  MOV R61, UR44 ;  /* 0x0000002c003d7c02 */ /* 0x000fe20008000f00 */
[--C-:B------:R-:W-:Y:S01]  /*8800*/  HADD2.F32 R45, -RZ, R51.reuse.H0_H0 ;  /* 0x20000033ff2d7230 */ /* 0x100fe20000004100 */
[----:B------:R-:W-:Y:S01]  /*8810*/  BSSY.RECONVERGENT B0, `(.L_x_137) ;  /* 0x000008e000007945 */ /* 0x000fe20003800200 */
[----:B------:R-:W-:Y:S04]  /*8820*/  HADD2.F32 R44, -RZ, R51.H1_H1 ;  /* 0x30000033ff2c7230 */ /* 0x000fe80000004100 */
[----:B------:R-:W1:Y:S02]  /*8830*/  LDTM.x32 R4, tmem[UR4+0x40] ;  /* 0x00004004000479ee */ /* 0x000e6400082c0000 */
[----:B------:R-:W-:Y:S02]  /*8840*/  @P6 LEA R61, R61, UR43, 0x3 ;  /* 0x0000002b3d3d6c11 */ /* 0x000fe4000f8e18ff */
[----:B------:R-:W-:Y:S02]  /*8850*/  @P6 SHF.L.U32 R104, R91, 0x1f, RZ ;  /* 0x0000001f5b686819 */ /* 0x000fe400000006ff */
[----:B------:R-:W-:Y:S02]  /*8860*/  @P6 IADD3 R62, PT, PT, R61, 0xa0, RZ ;  /* 0x000000a03d3e6810 */ /* 0x000fe40007ffe0ff */
[----:B------:R-:W-:Y:S02]  /*8870*/  LEA R61, R47, UR43, 0x3 ;  /* 0x0000002b2f3d7c11 */ /* 0x000fe4000f8e18ff */
[----:B------:R-:W-:Y:S01]  /*8880*/  @P6 PRMT R62, R99, 0x654, R62 ;  /* 0x00000654633e6816 */ /* 0x000fe2000000003e */
[C---:B-1----:R-:W-:Y:S01]  /*8890*/  FMUL R0, R38.reuse, R4 ;  /* 0x0000000426007220 */ /* 0x042fe20000400000 */
[C---:B------:R-:W-:Y:S01]  /*88a0*/  FMUL R2, R38.reuse, R5 ;  /* 0x0000000526027220 */ /* 0x040fe20000400000 */
[C---:B------:R-:W-:Y:S01]  /*88b0*/  FMUL R3, R38.reuse, R6 ;  /* 0x0000000626037220 */ /* 0x040fe20000400000 */
        /* <DEDUP_REMOVED lines=8> */
[----:B----4-:R-:W-:Y:S01]  /*8940*/  F2FP.F16.F32.PACK_AB R68, R2, R0 ;  /* 0x000000000244723e */ /* 0x010fe200000000ff */
[C---:B------:R-:W-:Y:S01]  /*8950*/  FFMA R7, R41.reuse, R40, R7 ;  /* 0x0000002829077223 */ /* 0x040fe20000000007 */
[----:B------:R-:W-:Y:S01]  /*8960*/  FFMA R4, R41, R43, R4 ;  /* 0x0000002b29047223 */ /* 0x000fe20000000004 */
[C---:B------:R-:W-:Y:S01]  /*8970*/  FMUL R5, R38.reuse, R9 ;  /* 0x0000000926057220 */ /* 0x040fe20000400000 */
[C---:B------:R-:W-:Y:S01]  /*8980*/  FMUL R6, R38.reuse, R10 ;  /* 0x0000000a26067220 */ /* 0x040fe20000400000 */
[C---:B------:R-:W-:Y:S01]  /*8990*/  FMUL R11, R38.reuse, R11 ;  /* 0x0000000b260b7220 */ /* 0x040fe20000400000 */
[--C-:B------:R-:W-:Y:S01]  /*89a0*/  HADD2.F32 R40, -RZ, R56.reuse.H0_H0 ;  /* 0x20000038ff287230 */ /* 0x100fe20000004100 */
[----:B------:R-:W-:Y:S01]  /*89b0*/  F2FP.F16.F32.PACK_AB R69, R7, R3 ;  /* 0x000000030745723e */ /* 0x000fe200000000ff */
[C---:B------:R-:W-:Y:S01]  /*89c0*/  FFMA R5, R41.reuse, R42, R5 ;  /* 0x0000002a29057223 */ /* 0x040fe20000000005 */
[C---:B------:R-:W-:Y:S01]  /*89d0*/  FFMA R6, R41.reuse, R45, R6 ;  /* 0x0000002d29067223 */ /* 0x040fe20000000006 */
[----:B------:R-:W-:Y:S01]  /*89e0*/  FFMA R11, R41, R44, R11 ;  /* 0x0000002c290b7223 */ /* 0x000fe2000000000b */
[C---:B------:R-:W-:Y:S01]  /*89f0*/  FMUL R8, R38.reuse, R12 ;  /* 0x0000000c26087220 */ /* 0x040fe20000400000 */
[----:B------:R-:W-:Y:S01]  /*8a00*/  HADD2.F32 R42, -RZ, R56.H1_H1 ;  /* 0x30000038ff2a7230 */ /* 0x000fe20000004100 */
[----:B------:R-:W-:Y:S01]  /*8a10*/  F2FP.F16.F32.PACK_AB R70, R5, R4 ;  /* 0x000000040546723e */ /* 0x000fe200000000ff */
[C---:B------:R-:W-:Y:S01]  /*8a20*/  FMUL R9, R38.reuse, R13 ;  /* 0x0000000d26097220 */ /* 0x040fe20000400000 */
[----:B------:R-:W-:Y:S01]  /*8a30*/  F2FP.F16.F32.PACK_AB R71, R11, R6 ;  /* 0x000000060b47723e */ /* 0x000fe200000000ff */
[C---:B------:R-:W-:Y:S01]  /*8a40*/  FFMA R8, R41.reuse, R40, R8 ;  /* 0x0000002829087223 */ /* 0x040fe20000000008 */
[--C-:B------:R-:W-:Y:S02]  /*8a50*/  HADD2.F32 R43, -RZ, R57.reuse.H0_H0 ;  /* 0x20000039ff2b7230 */ /* 0x100fe40000004100 */
[----:B------:R-:W-:Y:S01]  /*8a60*/  FFMA R9, R41, R42, R9 ;  /* 0x0000002a29097223 */ /* 0x000fe20000000009 */
[C---:B------:R-:W-:Y:S01]  /*8a70*/  FMUL R10, R38.reuse, R14 ;  /* 0x0000000e260a7220 */ /* 0x040fe20000400000 */
[----:B------:R1:W-:Y:S01]  /*8a80*/  STS.128 [R94+0x4000], R68 ;  /* 0x004000445e007388 */ /* 0x0003e20000000c00 */
[----:B------:R-:W-:Y:S02]  /*8a90*/  HADD2.F32 R40, -RZ, R57.H1_H1 ;  /* 0x30000039ff287230 */ /* 0x000fe40000004100 */
[C---:B------:R-:W-:Y:S01]  /*8aa0*/  FMUL R15, R38.reuse, R15 ;  /* 0x0000000f260f7220 */ /* 0x040fe20000400000 */
[----:B------:R-:W-:Y:S01]  /*8ab0*/  F2FP.F16.F32.PACK_AB R52, R9, R8 ;  /* 0x000000080934723e */ /* 0x000fe200000000ff */
[C---:B------:R-:W-:Y:S01]  /*8ac0*/  FFMA R10, R41.reuse, R43, R10 ;  /* 0x0000002b290a7223 */ /* 0x040fe2000000000a */
[--C-:B------:R-:W-:Y:S02]  /*8ad0*/  HADD2.F32 R42, -RZ, R58.reuse.H0_H0 ;  /* 0x2000003aff2a7230 */ /* 0x100fe40000004100 */
        /* <DEDUP_REMOVED lines=60> */
[----:B-1----:R-:W-:Y:S01]  /*8ea0*/  F2FP.F16.F32.PACK_AB R68, R17, R16 ;  /* 0x000000101144723e */ /* 0x002fe200000000ff */
        /* <DEDUP_REMOVED lines=36> */
.L_x_138:
[----:B------:R-:W-:Y:S05]  /*90f0*/  BSYNC.RECONVERGENT B0 ;  /* 0x0000000000007941 */ /* 0x000fea0003800200 */
.L_x_137:
[----:B------:R-:W-:Y:S01]  /*9100*/  BAR.SYNC.DEFER_BLOCKING 0x1, 0x80 ;  /* 0x0042000000007b1d */ /* 0x000fe20000010000 */
[----:B------:R-:W-:Y:S04]  /*9110*/  UIADD3 UR4, UPT, UPT, UR44, 0x1, URZ ;  /* 0x000000012c047890 */ /* 0x000fe8000fffe0ff */
[----:B------:R-:W-:Y:S04]  /*9120*/  UISETP.NE.AND UP0, UPT, UR4, 0x4, UPT ;  /* 0x000000040400788c */ /* 0x000fe8000bf05270 */
[----:B------:R-:W-:Y:S01]  /*9130*/  USEL UR46, UR4, URZ, UP0 ;  /* 0x000000ff042e7287 */ /* 0x000fe20008000000 */
[----:B------:R1:W-:Y:S01]  /*9140*/  @P6 SYNCS.ARRIVE.TRANS64.RED.A1T0 RZ, [R62+URZ], RZ ;  /* 0x000000ff3eff69a7 */ /* 0x0003e200081004ff */
[----:B------:R-:W-:Y:S01]  /*9150*/  BSSY B1, `(.L_x_139) ;  /* 0x0000017000017945 */ /* 0x000fe20003800000 */
[----:B------:R-:W4:Y:S02]  /*9160*/  @P6 SYNCS.PHASECHK.TRANS64.TRYWAIT P0, [R61+URZ+0x80], R104 ;  /* 0x000080683d0065a7 */ /* 0x000f2400080011ff */
[----:B----4-:R-:W-:Y:S01]  /*9170*/  @P6 SEL R46, RZ, 0x1, !P0 ;  /* 0x00000001ff2e6807 */ /* 0x010fe20004000000 */
        /* <DEDUP_REMOVED lines=13> */
.L_x_142:
[----:B------:R-:W-:Y:S05]  /*9250*/  BSYNC B0 ;  /* 0x0000000000007941 */ /* 0x000fea0003800000 */
.L_x_141:
[----:B------:R-:W-:Y:S11]  /*9260*/  ISETP.NE.AND P0, PT, R60, RZ, PT ;  /* 0x000000ff3c00720c */ /* 0x000ff60003f05270 */
[----:B------:R-:W-:Y:S02]  /*9270*/  @!UPT UIADD3 URZ, UPT, UPT, URZ, URZ, URZ ;  /* 0x000000fffffff290 */ /* 0x000fe4000fffe0ff */
[----:B------:R4:W1:Y:S04]  /*9280*/  @P0 LDS.128 R48, [R3] ;  /* 0x0000000003300984 */ /* 0x0008680000000c00 */
[----:B------:R4:W1:Y:S04]  /*9290*/  @P0 LDS.128 R56, [R2+0x10] ;  /* 0x0000100002380984 */ /* 0x0008680000000c00 */
[----:B------:R4:W1:Y:S04]  /*92a0*/  @P0 LDS.128 R64, [R0+0x20] ;  /* 0x0000200000400984 */ /* 0x0008680000000c00 */
[----:B------:R4:W1:Y:S02]  /*92b0*/  @P0 LDS.128 R72, [R47+0x30] ;  /* 0x000030002f480984 */ /* 0x0008640000000c00 */
.L_x_140:
[----:B------:R-:W-:Y:S05]  /*92c0*/  BSYNC B1 ;  /* 0x0000000000017941 */ /* 0x000fea0003800000 */
.L_x_139:
[----:B----4-:R-:W-:Y:S05]  /*92d0*/  VIADD R0, R39, 0x60 ;  /* 0x0000006027007836 */ /* 0x010fea0000000000 */
[----:B------:R-:W-:Y:S04]  /*92e0*/  SHF.R.U32.HI R0, RZ, 0x15, R0 ;  /* 0x00000015ff007819 */ /* 0x000fe80000011600 */
[----:B------:R-:W-:Y:S11]  /*92f0*/  LOP3.LUT P0, RZ, R0, 0x3, R81, 0x48, !PT ;  /* 0x0000000300ff7812 */ /* 0x000ff60007804851 */
[----:B------:R-:W-:Y:S02]  /*9300*/  @!UPT UIADD3 URZ, UPT, UPT, URZ, URZ, URZ ;  /* 0x000000fffffff290 */ /* 0x000fe4000fffe0ff */
[----:B------:R-:W-:Y:S05]  /*9310*/  @!P0 BRA `(.L_x_144) ;  /* 0x0000000000408947 */ /* 0x000fea0003800000 */
[----:B------:R-:W4:Y:S01]  /*9320*/  LDCU.64 UR8, c[0x4][0x70] ;  /* 0x01000e00ff0877ac */ /* 0x000f220008000a00 */
[----:B------:R-:W-:Y:S01]  /*9330*/  MOV R3, 0x0 ;  /* 0x0000000000037802 */ /* 0x000fe20000000f00 */
[----:B------:R-:W-:Y:S02]  /*9340*/  HFMA2 R12, -RZ, RZ, 0, 5.9604644775390625e-08 ;  /* 0x00000001ff0c7431 */ /* 0x000fe400000001ff */
[----:B------:R-:W-:Y:S02]  /*9350*/  IMAD.MOV.U32 R8, RZ, RZ, 0x192 ;  /* 0x00000192ff087424 */ /* 0x000fe400078e00ff */
[----:B------:R-:W-:Y:S01]  /*9360*/  IMAD.MOV.U32 R13, RZ, RZ, RZ ;  /* 0x000000ffff0d7224 */ /* 0x000fe200078e00ff */
[----:B------:R-:W5:Y:S01]  /*9370*/  LDCU.64 UR6, c[0x4][0x78] ;  /* 0x01000f00ff0677ac */ /* 0x000f620008000a00 */
[----:B------:R-:W2:Y:S01]  /*9380*/  LDC.64 R2, c[0x4][R3] ;  /* 0x0100000003027b82 */ /* 0x000ea20000000a00 */
[----:B------:R-:W3:Y:S01]  /*9390*/  LDCU.64 UR4, c[0x4][0x10] ;  /* 0x01000200ff0477ac */ /* 0x000ee20008000a00 */
[----:B----4-:R-:W-:Y:S01]  /*93a0*/  MOV R5, UR9 ;  /* 0x0000000900057c02 */ /* 0x010fe20008000f00 */
[----:B-1----:R-:W-:Y:S01]  /*93b0*/  IMAD.U32 R4, RZ, RZ, UR8 ;  /* 0x00000008ff047e24 */ /* 0x002fe2000f8e00ff */
[----:B-----5:R-:W-:Y:S01]  /*93c0*/  MOV R7, UR7 ;  /* 0x0000000700077c02 */ /* 0x020fe20008000f00 */
[----:B------:R-:W-:Y:S01]  /*93d0*/  IMAD.U32 R6, RZ, RZ, UR6 ;  /* 0x00000006ff067e24 */ /* 0x000fe2000f8e00ff */
[----:B---3--:R-:W-:Y:S01]  /*93e0*/  MOV R11, UR5 ;  /* 0x00000005000b7c02 */ /* 0x008fe20008000f00 */
[----:B------:R-:W-:Y:S02]  /*93f0*/  IMAD.U32 R10, RZ, RZ, UR4 ;  /* 0x00000004ff0a7e24 */ /* 0x000fe4000f8e00ff */
[----:B------:R-:W-:Y:S07]  /*9400*/  LEPC R20, `(.L_x_144) ;  /* 0x000000001014794e */ /* 0x000fee0000000000 */
[----:B--2---:R-:W-:Y:S05]  /*9410*/  CALL.ABS.NOINC R2 ;  /* 0x0000000002007343 */ /* 0x004fea0003c00000 */
.L_x_144:
[----:B------:R-:W-:Y:S01]  /*9420*/  ISETP.NE.AND P0, PT, R96, RZ, PT ;  /* 0x000000ff6000720c */ /* 0x000fe20003f05270 */
[----:B------:R-:W-:Y:S05]  /*9430*/  WARPSYNC.ALL ;  /* 0x0000000000007948 */ /* 0x000fea0003800000 */
[----:B------:R-:W-:Y:S01]  /*9440*/  R2UR UR4, R39 ;  /* 0x00000000270472ca */ /* 0x000fe200000e0000 */
[--C-:B-1----:R-:W-:Y:S01]  /*9450*/  HADD2.F32 R40, -RZ, R48.reuse.H0_H0 ;  /* 0x20000030ff287230 */ /* 0x102fe20000004100 */
[----:B------:R-:W-:Y:S01]  /*9460*/  IADD3 R98, PT, PT, R98, 0x110, RZ ;  /* 0x0000011062627810 */ /* 0x000fe20007ffe0ff */
[----:B------:R-:W-:Y:S01]  /*9470*/  HADD2.F32 R42, -RZ, R48.H1_H1 ;  /* 0x30000030ff2a7230 */ /* 0x000fe20000004100 */
[----:B------:R-:W-:Y:S01]  /*9480*/  BSSY.RECONVERGENT B0, `(.L_x_145) ;  /* 0x000008e000007945 */ /* 0x000fe20003800200 */
[--C-:B------:R-:W-:Y:S01]  /*9490*/  HADD2.F32 R43, -RZ, R49.reuse.H0_H0 ;  /* 0x20000031ff2b7230 */ /* 0x100fe20000004100 */
[----:B------:R-:W-:Y:S01]  /*94a0*/  LOP3.LUT R98, R98, 0xfefffff8, RZ, 0xc0, !PT ;  /* 0xfefffff862627812 */ /* 0x000fe200078ec0ff */
[----:B------:R-:W-:Y:S02]  /*94b0*/  HADD2.F32 R44, -RZ, R49.H1_H1 ;  /* 0x30000031ff2c7230 */ /* 0x000fe40000004100 */
[--C-:B------:R-:W-:Y:S02]  /*94c0*/  HADD2.F32 R45, -RZ, R50.reuse.H0_H0 ;  /* 0x20000032ff2d7230 */ /* 0x100fe40000004100 */
[----:B------:R-:W-:Y:S02]  /*94d0*/  HADD2.F32 R46, -RZ, R50.H1_H1 ;  /* 0x30000032ff2e7230 */ /* 0x000fe40000004100 */
[----:B------:R-:W1:Y:S01]  /*94e0*/  LDTM.x32 R4, tmem[UR4+0x60] ;  /* 0x00006004000479ee */ /* 0x000e6200082c0000 */
[----:B------:R-:W-:Y:S01]  /*94f0*/  NOP ;  /* 0x0000000000007918 */ /* 0x000fe20000000000 */
[----:B-1----:R1:W-:Y:S01]  /*9500*/  SYNCS.ARRIVE.TRANS64.RED.A1T0 RZ, [R98+URZ], RZ ;  /* 0x000000ff62ff79a7 */ /* 0x0023e200081004ff */
[--C-:B------:R-:W-:Y:S02]  /*9510*/  HADD2.F32 R47, -RZ, R51.reuse.H0_H0 ;  /* 0x20000033ff2f7230 */ /* 0x100fe40000004100 */
[----:B------:R-:W-:Y:S02]  /*9520*/  HADD2.F32 R48, -RZ, R51.H1_H1 ;  /* 0x30000033ff307230 */ /* 0x000fe40000004100 */
[--C-:B------:R-:W-:Y:S02]  /*9530*/  HADD2.F32 R49, -RZ, R56.reuse.H0_H0 ;  /* 0x20000038ff317230 */ /* 0x100fe40000004100 */
[----:B------:R-:W-:Y:S02]  /*9540*/  HADD2.F32 R51, -RZ, R56.H1_H1 ;  /* 0x30000038ff337230 */ /* 0x000fe40000004100 */
[--C-:B------:R-:W-:Y:S02]  /*9550*/  HADD2.F32 R50, -RZ, R57.reuse.H0_H0 ;  /* 0x20000039ff327230 */ /* 0x100fe40000004100 */
[----:B---3--:R-:W-:Y:S02]  /*9560*/  HADD2.F32 R52, -RZ, R57.H1_H1 ;  /* 0x30000039ff347230 */ /* 0x008fe40000004100 */
[--C-:B------:R-:W-:Y:S02]  /*9570*/  HADD2.F32 R53, -RZ, R58.reuse.H0_H0 ;  /* 0x2000003aff357230 */ /* 0x100fe40000004100 */
[----:B------:R-:W-:Y:S02]  /*9580*/  HADD2.F32 R54, -RZ, R58.H1_H1 ;  /* 0x3000003aff367230 */ /* 0x000fe40000004100 */
[--C-:B------:R-:W-:Y:S02]  /*9590*/  HADD2.F32 R55, -RZ, R59.reuse.H0_H0 ;  /* 0x2000003bff377230 */ /* 0x100fe40000004100 */
[----:B------:R-:W-:Y:S02]  /*95a0*/  HADD2.F32 R56, -RZ, R59.H1_H1 ;  /* 0x3000003bff387230 */ /* 0x000fe40000004100 */
[--C-:B------:R-:W-:Y:S02]  /*95b0*/  HADD2.F32 R57, -RZ, R64.reuse.H0_H0 ;  /* 0x20000040ff397230 */ /* 0x100fe40000004100 */
[C---:B------:R-:W-:Y:S01]  /*95c0*/  FMUL R4, R38.reuse, R4 ;  /* 0x0000000426047220 */ /* 0x040fe20000400000 */
[C---:B------:R-:W-:Y:S01]  /*95d0*/  FMUL R5, R38.reuse, R5 ;  /* 0x0000000526057220 */ /* 0x040fe20000400000 */
[C---:B------:R-:W-:Y:S01]  /*95e0*/  FMUL R6, R38.reuse, R6 ;  /* 0x0000000626067220 */ /* 0x040fe20000400000 */
[C---:B------:R-:W-:Y:S01]  /*95f0*/  FMUL R7, R38.reuse, R7 ;  /* 0x0000000726077220 */ /* 0x040fe20000400000 */
[C---:B------:R-:W-:Y:S01]  /*9600*/  FFMA R4, R41.reuse, R40, R4 ;  /* 0x0000002829047223 */ /* 0x040fe20000000004 */
[C---:B------:R-:W-:Y:S01]  /*9610*/  FFMA R5, R41.reuse, R42, R5 ;  /* 0x0000002a29057223 */ /* 0x040fe20000000005 */
[C---:B------:R-:W-:Y:S01]  /*9620*/  FFMA R6, R41.reuse, R43, R6 ;  /* 0x0000002b29067223 */ /* 0x040fe20000000006 */
[----:B------:R-:W-:Y:S01]  /*9630*/  FFMA R7, R41, R44, R7 ;  /* 0x0000002c29077223 */ /* 0x000fe20000000007 */
[C---:B------:R-:W-:Y:S01]  /*9640*/  FMUL R8, R38.reuse, R8 ;  /* 0x0000000826087220 */ /* 0x040fe20000400000 */
[C---:B------:R-:W-:Y:S01]  /*9650*/  FMUL R9, R38.reuse, R9 ;  /* 0x0000000926097220 */ /* 0x040fe20000400000 */
[----:B------:R-:W-:Y:S01]  /*9660*/  F2FP.F16.F32.PACK_AB R100, R5, R4 ;  /* 0x000000040564723e */ /* 0x000fe200000000ff */
[C---:B------:R-:W-:Y:S01]  /*9670*/  FMUL R10, R38.reuse, R10 ;  /* 0x0000000a260a7220 */ /* 0x040fe20000400000 */
[----:B------:R-:W-:Y:S01]  /*9680*/  F2FP.F16.F32.PACK_AB R101, R7, R6 ;  /* 0x000000060765723e */ /* 0x000fe200000000ff */
[C---:B------:R-:W-:Y:S01]  /*9690*/  FFMA R8, R41.reuse, R45, R8 ;  /* 0x0000002d29087223 */ /* 0x040fe20000000008 */
[C---:B------:R-:W-:Y:S01]  /*96a0*/  FFMA R9, R41.reuse, R46, R9 ;  /* 0x0000002e29097223 */ /* 0x040fe20000000009 */
[----:B------:R-:W-:Y:S01]  /*96b0*/  FFMA R10, R41, R47, R10 ;  /* 0x0000002f290a7223 */ /* 0x000fe2000000000a */
[C---:B------:R-:W-:Y:S01]  /*96c0*/  FMUL R11, R38.reuse, R11 ;  /* 0x0000000b260b7220 */ /* 0x040fe20000400000 */
[C---:B------:R-:W-:Y:S01]  /*96d0*/  FMUL R0, R38.reuse, R12 ;  /* 0x0000000c26007220 */ /* 0x040fe20000400000 */
[C---:B------:R-:W-:Y:S01]  /*96e0*/  FMUL R2, R38.reuse, R13 ;  /* 0x0000000d26027220 */ /* 0x040fe20000400000 */
[----:B------:R-:W-:Y:S01]  /*96f0*/  F2FP.F16.F32.PACK_AB R102, R9, R8 ;  /* 0x000000080966723e */ /* 0x000fe200000000ff */
[C---:B------:R-:W-:Y:S01]  /*9700*/  FFMA R11, R41.reuse, R48, R11 ;  /* 0x00000030290b7223 */ /* 0x040fe2000000000b */
[C---:B------:R-:W-:Y:S01]  /*9710*/  FFMA R0, R41.reuse, R49, R0 ;  /* 0x0000003129007223 */ /* 0x040fe20000000000 */
[C---:B------:R-:W-:Y:S01]  /*9720*/  FFMA R2, R41.reuse, R51, R2 ;  /* 0x0000003329027223 */ /* 0x040fe20000000002 */
[C---:B------:R-:W-:Y:S01]  /*9730*/  FMUL R3, R38.reuse, R14 ;  /* 0x0000000e26037220 */ /* 0x040fe20000400000 */
[C---:B------:R-:W-:Y:S01]  /*9740*/  FMUL R15, R38.reuse, R15 ;  /* 0x0000000f260f7220 */ /* 0x040fe20000400000 */
[C---:B------:R-:W-:Y:S01]  /*9750*/  FMUL R12, R38.reuse, R16 ;  /* 0x00000010260c7220 */ /* 0x040fe20000400000 */
[C---:B------:R-:W-:Y:S01]  /*9760*/  FMUL R13, R38.reuse, R17 ;  /* 0x00000011260d7220 */ /* 0x040fe20000400000 */
[C---:B------:R-:W-:Y:S01]  /*9770*/  FFMA R3, R41.reuse, R50, R3 ;  /* 0x0000003229037223 */ /* 0x040fe20000000003 */
[C---:B------:R-:W-:Y:S01]  /*9780*/  FMUL R14, R38.reuse, R18 ;  /* 0x00000012260e7220 */ /* 0x040fe20000400000 */
[----:B------:R-:W-:Y:S01]  /*9790*/  FFMA R15, R41, R52, R15 ;  /* 0x00000034290f7223 */ /* 0x000fe2000000000f */
[C---:B------:R-:W-:Y:S01]  /*97a0*/  FMUL R19, R38.reuse, R19 ;  /* 0x0000001326137220 */ /* 0x040fe20000400000 */
[----:B------:R-:W-:Y:S01]  /*97b0*/  F2FP.F16.F32.PACK_AB R103, R11, R10 ;  /* 0x0000000a0b67723e */ /* 0x000fe200000000ff */
[C---:B------:R-:W-:Y:S01]  /*97c0*/  FFMA R12, R41.reuse, R53, R12 ;  /* 0x00000035290c7223 */ /* 0x040fe2000000000c */
[----:B------:R-:W-:Y:S02]  /*97d0*/  HADD2.F32 R58, -RZ, R64.H1_H1 ;  /* 0x30000040ff3a7230 */ /* 0x000fe40000004100 */
[C---:B------:R-:W-:Y:S01]  /*97e0*/  FMUL R16, R38.reuse, R20 ;  /* 0x0000001426107220 */ /* 0x040fe20000400000 */
[C---:B------:R-:W-:Y:S01]  /*97f0*/  FFMA R13, R41.reuse, R54, R13 ;  /* 0x00000036290d7223 */ /* 0x040fe2000000000d */
[----:B------:R1:W-:Y:S01]  /*9800*/  STS.128 [R94+0x6000], R100 ;  /* 0x006000645e007388 */ /* 0x0003e20000000c00 */
[--C-:B------:R-:W-:Y:S02]  /*9810*/  HADD2.F32 R59, -RZ, R65.reuse.H0_H0 ;  /* 0x20000041ff3b7230 */ /* 0x100fe40000004100 */
[C---:B------:R-:W-:Y:S01]  /*9820*/  FMUL R17, R38.reuse, R21 ;  /* 0x0000001526117220 */ /* 0x040fe20000400000 */
[C---:B------:R-:W-:Y:S01]  /*9830*/  FFMA R14, R41.reuse, R55, R14 ;  /* 0x00000037290e7223 */ /* 0x040fe2000000000e */
[----:B------:R-:W-:Y:S02]  /*9840*/  HADD2.F32 R60, -RZ, R65.H1_H1 ;  /* 0x30000041ff3c7230 */ /* 0x000fe40000004100 */
[C---:B------:R-:W-:Y:S01]  /*9850*/  FMUL R18, R38.reuse, R22 ;  /* 0x0000001626127220 */ /* 0x040fe20000400000 */
[C---:B------:R-:W-:Y:S01]  /*9860*/  FFMA R19, R41.reuse, R56, R19 ;  /* 0x0000003829137223 */ /* 0x040fe20000000013 */
        /* <DEDUP_REMOVED lines=13> */
[----:B------:R-:W-:Y:S01]  /*9940*/  FMUL R27, R38, R27 ;  /* 0x0000001b261b7220 */ /* 0x000fe20000400000 */
[----:B------:R-:W-:Y:S01]  /*9950*/  F2FP.F16.F32.PACK_AB R104, R2, R0 ;  /* 0x000000000268723e */ /* 0x000fe200000000ff */
[----:B------:R-:W-:Y:S01]  /*9960*/  FFMA R20, R41, R61, R20 ;  /* 0x0000003d29147223 */ /* 0x000fe20000000014 */
[----:B------:R-:W-:Y:S01]  /*9970*/  F2FP.F16.F32.PACK_AB R105, R15, R3 ;  /* 0x000000030f69723e */ /* 0x000fe200000000ff */
[----:B------:R-:W-:Y:S01]  /*9980*/  HADD2.F32 R66, -RZ, R72.H1_H1 ;  /* 0x30000048ff427230 */ /* 0x000fe20000004100 */
[----:B------:R-:W-:Y:S01]  /*9990*/  F2FP.F16.F32.PACK_AB R106, R13, R12 ;  /* 0x0000000c0d6a723e */ /* 0x000fe200000000ff */
[C---:B------:R-:W-:Y:S01]  /*99a0*/  FMUL R24, R38.reuse, R28 ;  /* 0x0000001c26187220 */ /* 0x040fe20000400000 */
[----:B------:R-:W-:Y:S01]  /*99b0*/  F2FP.F16.F32.PACK_AB R107, R19, R14 ;  /* 0x0000000e136b723e */ /* 0x000fe200000000ff */
[C---:B------:R-:W-:Y:S01]  /*99c0*/  FFMA R21, R41.reuse, R62, R21 ;  /* 0x0000003e29157223 */ /* 0x040fe20000000015 */
[--C-:B------:R-:W-:Y:S02]  /*99d0*/  HADD2.F32 R67, -RZ, R73.reuse.H0_H0 ;  /* 0x20000049ff437230 */ /* 0x100fe40000004100 */
[C---:B------:R-:W-:Y:S01]  /*99e0*/  FMUL R25, R38.reuse, R29 ;  /* 0x0000001d26197220 */ /* 0x040fe20000400000 */
[C---:B------:R-:W-:Y:S01]  /*99f0*/  FFMA R22, R41.reuse, R63, R22 ;  /* 0x0000003f29167223 */ /* 0x040fe20000000016 */
[----:B------:R1:W-:Y:S01]  /*9a00*/  STS.128 [R93+0x6010], R104 ;  /* 0x006010685d007388 */ /* 0x0003e20000000c00 */
        /* <DEDUP_REMOVED lines=47> */
[----:B---3--:R-:W-:Y:S04]  /*9d00*/  UIADD3 UR4, UP0, UPT, UR6, 0x680, URZ ;  /* 0x0000068006047890 */ /* 0x008fe8000ff1e0ff */
[----:B------:R-:W-:Y:S09]  /*9d10*/  UIADD3.X UR5, UPT, UPT, URZ, UR7, URZ, UP0, !UPT ;  /* 0x00000007ff057290 */ /* 0x000ff200087fe4ff */
[----:B------:R3:W-:Y:S01]  /*9d20*/  UTMASTG.3D [UR12], [UR4] ;  /* 0x0000000c040073b5 */ /* 0x0007e20008010000 */
[----:B------:R3:W-:Y:S01]  /*9d30*/  UTMASTG.3D [UR8], [UR4] ;  /* 0x00000008040073b5 */ /* 0x0007e20008010000 */
[----:B------:R0:W-:Y:S01]  /*9d40*/  UTMACMDFLUSH ;  /* 0x00000000000079b7 */ /* 0x0001e20000000000 */
[----:B---3--:R-:W-:Y:S04]  /*9d50*/  DEPBAR.LE SB0, 0x1 ;  /* 0x000080400000791a */ /* 0x008fe80000000000 */
.L_x_146:
[----:B------:R-:W-:Y:S05]  /*9d60*/  BSYNC.RECONVERGENT B0 ;  /* 0x0000000000007941 */ /* 0x000fea0003800200 */
.L_x_145:
[----:B------:R-:W-:Y:S01]  /*9d70*/  BAR.SYNC.DEFER_BLOCKING 0x1, 0x80 ;  /* 0x0042000000007b1d */ /* 0x000fe20000010000 */
[----:B------:R-:W-:Y:S01]  /*9d80*/  UISETP.NE.AND UP0, UPT, UR47, -0x4, UPT ;  /* 0xfffffffc2f00788c */ /* 0x000fe2000bf05270 */
[----:B------:R-:W-:Y:S08]  /*9d90*/  IADD3 R0, PT, PT, R36, 0x1, RZ ;  /* 0x0000000124007810 */ /* 0x000ff00007ffe0ff */
[----:B------:R-:W-:Y:S05]  /*9da0*/  BRA.U !UP0, `(.L_x_147) ;  /* 0x0000000108247547 */ /* 0x000fea000b800000 */
[----:B------:R-:W-:Y:S01]  /*9db0*/  ISETP.NE.AND P0, PT, R97, RZ, PT ;  /* 0x000000ff6100720c */ /* 0x000fe20003f05270 */
[----:B------:R-:W-:Y:S01]  /*9dc0*/  IMAD.U32 R2, RZ, RZ, UR46 ;  /* 0x0000002eff027e24 */ /* 0x000fe2000f8e00ff */
[----:B------:R-:W-:Y:S04]  /*9dd0*/  UIADD3 UR4, UPT, UPT, UR46, 0x1, URZ ;  /* 0x000000012e047890 */ /* 0x000fe8000fffe0ff */
[----:B------:R-:W-:Y:S04]  /*9de0*/  UISETP.NE.AND UP0, UPT, UR4, 0x4, UPT ;  /* 0x000000040400788c */ /* 0x000fe8000bf05270 */
[----:B------:R-:W-:Y:S03]  /*9df0*/  USEL UR46, UR4, URZ, UP0 ;  /* 0x000000ff042e7287 */ /* 0x000fe60008000000 */
[----:B------:R-:W-:Y:S05]  /*9e00*/  @P0 LEA R2, R2, UR43, 0x3 ;  /* 0x0000002b02020c11 */ /* 0x000fea000f8e18ff */
[----:B------:R-:W-:Y:S05]  /*9e10*/  @P0 VIADD R2, R2, 0xa0 ;  /* 0x000000a002020836 */ /* 0x000fea0000000000 */
[----:B------:R-:W-:Y:S04]  /*9e20*/  @P0 PRMT R2, R99, 0x654, R2 ;  /* 0x0000065463020816 */ /* 0x000fe80000000002 */
[----:B------:R3:W-:Y:S03]  /*9e30*/  @P0 SYNCS.ARRIVE.TRANS64.RED.A1T0 RZ, [R2+URZ], RZ ;  /* 0x000000ff02ff09a7 */ /* 0x0007e600081004ff */
.L_x_147:
[----:B------:R-:W-:Y:S01]  /*9e40*/  R2UR UR5, R82 ;  /* 0x00000000520572ca */ /* 0x000fe200000e0000 */
[----:B------:R-:W-:Y:S01]  /*9e50*/  UISETP.NE.AND UP0, UPT, UR61, URZ, UPT ;  /* 0x000000ff3d00728c */ /* 0x000fe2000bf05270 */
[----:B------:R-:W-:Y:S01]  /*9e60*/  R2UR UR4, R83 ;  /* 0x00000000530472ca */ /* 0x000fe200000e0000 */
[----:B------:R-:W-:Y:S01]  /*9e70*/  UIADD3 UR47, UPT, UPT, UR47, 0x4, URZ ;  /* 0x000000042f2f7890 */ /* 0x000fe2000fffe0ff */
[----:B------:R-:W-:Y:S01]  /*9e80*/  ISETP.NE.AND P0, PT, R87, 0x2, PT ;  /* 0x000000025700780c */ /* 0x000fe20003f05270 */
[----:B------:R-:W-:Y:S01]  /*9e90*/  UMOV UR36, UR60 ;  /* 0x0000003c00247c82 */ /* 0x000fe20008000000 */
[----:B------:R-:W-:Y:S02]  /*9ea0*/  ISETP.NE.AND P1, PT, R0, 0x4, PT ;  /* 0x000000040000780c */ /* 0x000fe40003f25270 */
[----:B---3--:R-:W-:Y:S02]  /*9eb0*/  SEL R2, RZ, 0x1, P0 ;  /* 0x00000001ff027807 */ /* 0x008fe40000000000 */
[----:B------:R-:W-:Y:S02]  /*9ec0*/  SEL R3, RZ, 0x1, P1 ;  /* 0x00000001ff037807 */ /* 0x000fe40000800000 */
[----:B------:R-:W-:Y:S01]  /*9ed0*/  LOP3.LUT R89, R89, R2, RZ, 0x3c, !PT ;  /* 0x0000000259597212 */ /* 0x000fe200078e3cff */
[----:B------:R-:W-:Y:S01]  /*9ee0*/  UIADD3 UR32, UPT, UPT, UR37, UR5, URZ ;  /* 0x0000000525207290 */ /* 0x000fe2000fffe0ff */
[----:B------:R-:W-:Y:S01]  /*9ef0*/  LOP3.LUT R90, R90, R3, RZ, 0x3c, !PT ;  /* 0x000000035a5a7212 */ /* 0x000fe200078e3cff */
[----:B------:R-:W-:Y:S01]  /*9f00*/  UIADD3 UR20, UPT, UPT, UR38, UR4, URZ ;  /* 0x0000000426147290 */ /* 0x000fe2000fffe0ff */
[----:B------:R-:W-:Y:S02]  /*9f10*/  SEL R87, R87, RZ, P0 ;  /* 0x000000ff57577207 */ /* 0x000fe40000000000 */
[----:B------:R-:W-:Y:S01]  /*9f20*/  SEL R36, R0, RZ, P1 ;  /* 0x000000ff00247207 */ /* 0x000fe20000800000 */
[----:B------:R-:W-:Y:S08]  /*9f30*/  BRA.U UP0, `(.L_x_148) ;  /* 0xffffffbd00a07547 */ /* 0x000ff0000b83ffff */
[----:B------:R-:W-:-:S13]  /*9f40*/  R2UR UR4, R84 ;  /* 0x00000000540472ca */ /* 0x000fda00000e0000 */
[----:B------:R-:W-:-:S09]  /*9f50*/  UISETP.NE.AND UP0, UPT, UR4, URZ, UPT ;  /* 0x000000ff0400728c */ /* 0x000fd2000bf05270 */
[----:B------:R-:W-:Y:S05]  /*9f60*/  BRA.U !UP0, `(.L_x_149) ;  /* 0x0000000108487547 */ /* 0x000fea000b800000 */
[----:B------:R-:W3:Y:S02]  /*9f70*/  LDCU.64 UR4, c[0x0][0x890] ;  /* 0x00011200ff0477ac */ /* 0x000ee40008000a00 */
[----:B---3--:R-:W-:-:S04]  /*9f80*/  UISETP.NE.U32.AND UP0, UPT, UR4, URZ, UPT ;  /* 0x000000ff0400728c */ /* 0x008fc8000bf05070 */
[----:B------:R-:W-:-:S09]  /*9f90*/  UISETP.NE.AND.EX UP0, UPT, UR5, URZ, UPT, UP0 ;  /* 0x000000ff0500728c */ /* 0x000fd2000bf05300 */
[----:B------:R-:W-:Y:S05]  /*9fa0*/  BRA.U UP0, `(.L_x_150) ;  /* 0x00000001000c7547 */ /* 0x000fea000b800000 */
[----:B------:R-:W-:-:S13]  /*9fb0*/  FSETP.NEU.AND P0, PT, R41, RZ, PT ;  /* 0x000000ff2900720b */ /* 0x000fda0003f0d000 */
[----:B------:R-:W-:Y:S05]  /*9fc0*/  @!P0 EXIT ;  /* 0x000000000000894d */ /* 0x000fea0003800000 */
[----:B------:R-:W-:Y:S05]  /*9fd0*/  BRA `(.L_x_149) ;  /* 0x00000000002c7947 */ /* 0x000fea0003800000 */
.L_x_150:
[----:B------:R-:W-:Y:S01]  /*9fe0*/  ISETP.NE.AND P0, PT, R86, RZ, PT ;  /* 0x000000ff5600720c */ /* 0x000fe20003f05270 */
[----:B------:R-:W-:-:S12]  /*9ff0*/  BSSY.RECONVERGENT B0, `(.L_x_149) ;  /* 0x0000009000007945 */ /* 0x000fd80003800200 */
[----:B------:R-:W-:Y:S05]  /*a000*/  @P0 BRA `(.L_x_151) ;  /* 0x0000000000140947 */ /* 0x000fea0003800000 */
[----:B------:R-:W3:Y:S02]  /*a010*/  LDCU.64 UR4, c[0x0][0x888] ;  /* 0x00011100ff0477ac */ /* 0x000ee40008000a00 */
[----:B---3--:R-:W-:-:S04]  /*a020*/  ISETP.NE.U32.AND P0, PT, RZ, UR4, PT ;  /* 0x00000004ff007c0c */ /* 0x008fc8000bf05070 */
[----:B------:R-:W-:-:S13]  /*a030*/  ISETP.NE.AND.EX P0, PT, RZ, UR5, PT, P0 ;  /* 0x00000005ff007c0c */ /* 0x000fda000bf05300 */
[----:B------:R-:W-:Y:S05]  /*a040*/  @!P0 EXIT ;  /* 0x000000000000894d */ /* 0x000fea0003800000 */
[----:B------:R-:W-:Y:S05]  /*a050*/  BRA `(.L_x_152) ;  /* 0x0000000000087947 */ /* 0x000fea0003800000 */
.L_x_151:
[----:B------:R-:W-:-:S13]  /*a060*/  FSETP.NEU.AND P0, PT, R41, RZ, PT ;  /* 0x000000ff2900720b */ /* 0x000fda0003f0d000 */
[----:B------:R-:W-:Y:S05]  /*a070*/  @!P0 EXIT ;  /* 0x000000000000894d */ /* 0x000fea0003800000 */
.L_x_152:
[----:B------:R-:W-:Y:S05]  /*a080*/  BSYNC.RECONVERGENT B0 ;  /* 0x0000000000007941 */ /* 0x000fea0003800200 */
.L_x_149:
[----:B------:R-:W3:Y:S01]  /*a090*/  S2UR UR5, SR_CgaCtaId ;  /* 0x00000000000579c3 */ /* 0x000ee20000008800 */
[----:B------:R-:W-:Y:S01]  /*a0a0*/  ULEA UR4, UR46, UR43, 0x3 ;  /* 0x0000002b2e047291 */ /* 0x000fe2000f8e18ff */
[----:B------:R-:W-:-:S04]  /*a0b0*/  DEPBAR.LE SB0, 0x0 ;  /* 0x000080000000791a */ /* 0x000fc80000000000 */
[----:B------:R-:W-:-:S04]  /*a0c0*/  UIADD3 UR4, UPT, UPT, UR4, 0xa0, URZ ;  /* 0x000000a004047890 */ /* 0x000fc8000fffe0ff */
[----:B---3--:R-:W-:-:S09]  /*a0d0*/  UPRMT UR4, UR5, 0x654, UR4 ;  /* 0x0000065405047896 */ /* 0x008fd20008000004 */
[----:B------:R-:W-:Y:S01]  /*a0e0*/  SYNCS.ARRIVE.TRANS64.RED.A1T0 RZ, [UR4], RZ ;  /* 0x000000ffffff79a7 */ /* 0x000fe20008100404 */
[----:B------:R-:W-:Y:S05]  /*a0f0*/  EXIT ;  /* 0x000000000000794d */ /* 0x000fea0003800000 */
.L_x_24:
[----:B-1----:R1:W2:Y:S02]  /*a100*/  SYNCS.PHASECHK.TRANS64.TRYWAIT P0, [R0+URZ+0x140], R3 ;  /* 0x00014003000075a7 */ /* 0x0022a400080011ff */
[----:B--2---:R-:W-:Y:S05]  /*a110*/  @!P0 NANOSLEEP.SYNCS 0x989680 ;  /* 0x009896800000895d */ /* 0x004fea0003900000 */
[----:B------:R-:W2:Y:S02]  /*a120*/  @!P0 SYNCS.PHASECHK.TRANS64 P0, [R0+URZ+0x140], R3 ;  /* 0x00014003000085a7 */ /* 0x000ea400080010ff */
[----:B--2---:R-:W-:Y:S05]  /*a130*/  @!P0 BRA `(.L_x_24) ;  /* 0xfffffffc00f08947 */ /* 0x004fea000383ffff */
[----:B------:R-:W-:Y:S05]  /*a140*/  BRA `(.L_x_153) ;  /* 0xffffff78008c7947 */ /* 0x000fea000383ffff */
.L_x_27:
[----:B-1----:R-:W-:-:S07]  /*a150*/  MOV R0, UR33 ;  /* 0x0000002100007c02 */ /* 0x002fce0008000f00 */
.L_x_154:
[----:B-1----:R1:W2:Y:S02]  /*a160*/  SYNCS.PHASECHK.TRANS64.TRYWAIT P0, [R0+URZ+0x40], R3 ;  /* 0x00004003000075a7 */ /* 0x0022a400080011ff */
[----:B--2---:R-:W-:Y:S05]  /*a170*/  @!P0 NANOSLEEP.SYNCS 0x989680 ;  /* 0x009896800000895d */ /* 0x004fea0003900000 */
[----:B------:R-:W2:Y:S02]  /*a180*/  @!P0 SYNCS.PHASECHK.TRANS64 P0, [R0+URZ+0x40], R3 ;  /* 0x00004003000085a7 */ /* 0x000ea400080010ff */
[----:B--2---:R-:W-:Y:S05]  /*a190*/  @!P0 BRA `(.L_x_154) ;  /* 0xfffffffc00f08947 */ /* 0x004fea000383ffff */
[----:B------:R-:W-:Y:S05]  /*a1a0*/  BRA `(.L_x_26) ;  /* 0xffffff7800dc7947 */ /* 0x000fea000383ffff */
.L_x_34:
[----:B-1----:R-:W-:-:S07]  /*a1b0*/  MOV R0, UR17 ;  /* 0x0000001100007c02 */ /* 0x002fce0008000f00 */
.L_x_155:
[----:B-1----:R1:W2:Y:S02]  /*a1c0*/  SYNCS.PHASECHK.TRANS64.TRYWAIT P0, [R0+URZ+0x40], R3 ;  /* 0x00004003000075a7 */ /* 0x0022a400080011ff */
[----:B--2---:R-:W-:Y:S05]  /*a1d0*/  @!P0 NANOSLEEP.SYNCS 0x989680 ;  /* 0x009896800000895d */ /* 0x004fea0003900000 */
[----:B------:R-:W2:Y:S02]  /*a1e0*/  @!P0 SYNCS.PHASECHK.TRANS64 P0, [R0+URZ+0x40], R3 ;  /* 0x00004003000085a7 */ /* 0x000ea400080010ff */
[----:B--2---:R-:W-:Y:S05]  /*a1f0*/  @!P0 BRA `(.L_x_155) ;  /* 0xfffffffc00f08947 */ /* 0x004fea000383ffff */
[----:B------:R-:W-:Y:S05]  /*a200*/  BRA `(.L_x_33) ;  /* 0xffffff7c00a07947 */ /* 0x000fea000383ffff */
.L_x_39:
[----:B-1----:R1:W2:Y:S02]  /*a210*/  SYNCS.PHASECHK.TRANS64.TRYWAIT P0, [R3+URZ+0xd0], R0 ;  /* 0x0000d000030075a7 */ /* 0x0022a400080011ff */
[----:B--2---:R-:W-:Y:S05]  /*a220*/  @!P0 NANOSLEEP.SYNCS 0x989680 ;  /* 0x009896800000895d */ /* 0x004fea0003900000 */
[----:B------:R-:W2:Y:S02]  /*a230*/  @!P0 SYNCS.PHASECHK.TRANS64 P0, [R3+URZ+0xd0], R0 ;  /* 0x0000d000030085a7 */ /* 0x000ea400080010ff */
[----:B--2---:R-:W-:Y:S05]  /*a240*/  @!P0 BRA `(.L_x_39) ;  /* 0xfffffffc00f08947 */ /* 0x004fea000383ffff */
[----:B------:R-:W-:Y:S05]  /*a250*/  BRA `(.L_x_156) ;  /* 0xffffff8000447947 */ /* 0x000fea000383ffff */
.L_x_43:
[----:B-1----:R-:W-:-:S07]  /*a260*/  MOV R0, UR4 ;  /* 0x0000000400007c02 */ /* 0x002fce0008000f00 */
.L_x_157:
[----:B-1----:R1:W2:Y:S02]  /*a270*/  SYNCS.PHASECHK.TRANS64.TRYWAIT P0, [R0+URZ], R3 ;  /* 0x00000003000075a7 */ /* 0x0022a400080011ff */
[----:B--2---:R-:W-:Y:S05]  /*a280*/  @!P0 NANOSLEEP.SYNCS 0x989680 ;  /* 0x009896800000895d */ /* 0x004fea0003900000 */
[----:B------:R-:W2:Y:S02]  /*a290*/  @!P0 SYNCS.PHASECHK.TRANS64 P0, [R0+URZ], R3 ;  /* 0x00000003000085a7 */ /* 0x000ea400080010ff */
[----:B--2---:R-:W-:Y:S05]  /*a2a0*/  @!P0 BRA `(.L_x_157) ;  /* 0xfffffffc00f08947 */ /* 0x004fea000383ffff */
[----:B------:R-:W-:Y:S05]  /*a2b0*/  BRA `(.L_x_158) ;  /* 0xffffff8400f07947 */ /* 0x000fea000383ffff */
.L_x_44:
[----:B------:R-:W-:-:S07]  /*a2c0*/  MOV R0, UR5 ;  /* 0x0000000500007c02 */ /* 0x000fce0008000f00 */
.L_x_159:
[----:B-1----:R1:W2:Y:S02]  /*a2d0*/  SYNCS.PHASECHK.TRANS64.TRYWAIT P0, [R0+URZ], R3 ;  /* 0x00000003000075a7 */ /* 0x0022a400080011ff */
[----:B--2---:R-:W-:Y:S05]  /*a2e0*/  @!P0 NANOSLEEP.SYNCS 0x989680 ;  /* 0x009896800000895d */ /* 0x004fea0003900000 */
[----:B------:R-:W2:Y:S02]  /*a2f0*/  @!P0 SYNCS.PHASECHK.TRANS64 P0, [R0+URZ], R3 ;  /* 0x00000003000085a7 */ /* 0x000ea400080010ff */
[----:B--2---:R-:W-:Y:S05]  /*a300*/  @!P0 BRA `(.L_x_159) ;  /* 0xfffffffc00f08947 */ /* 0x004fea000383ffff */
[----:B------:R-:W-:Y:S05]  /*a310*/  BRA `(.L_x_160) ;  /* 0xffffff8400fc7947 */ /* 0x000fea000383ffff */
.L_x_45:
[----:B------:R-:W-:-:S07]  /*a320*/  MOV R0, UR5 ;  /* 0x0000000500007c02 */ /* 0x000fce0008000f00 */
.L_x_161:
[----:B-1----:R1:W2:Y:S02]  /*a330*/  SYNCS.PHASECHK.TRANS64.TRYWAIT P0, [R0+URZ], R3 ;  /* 0x00000003000075a7 */ /* 0x0022a400080011ff */
[----:B--2---:R-:W-:Y:S05]  /*a340*/  @!P0 NANOSLEEP.SYNCS 0x989680 ;  /* 0x009896800000895d */ /* 0x004fea0003900000 */
[----:B------:R-:W2:Y:S02]  /*a350*/  @!P0 SYNCS.PHASECHK.TRANS64 P0, [R0+URZ], R3 ;  /* 0x00000003000085a7 */ /* 0x000ea400080010ff */
[----:B--2---:R-:W-:Y:S05]  /*a360*/  @!P0 BRA `(.L_x_161) ;  /* 0xfffffffc00f08947 */ /* 0x004fea000383ffff */
[----:B------:R-:W-:Y:S05]  /*a370*/  BRA `(.L_x_162) ;  /* 0xffffff8800087947 */ /* 0x000fea000383ffff */
.L_x_46:
[----:B------:R-:W-:-:S07]  /*a380*/  MOV R0, UR5 ;  /* 0x0000000500007c02 */ /* 0x000fce0008000f00 */
.L_x_163:
[----:B-1----:R1:W2:Y:S02]  /*a390*/  SYNCS.PHASECHK.TRANS64.TRYWAIT P0, [R0+URZ], R3 ;  /* 0x00000003000075a7 */ /* 0x0022a400080011ff */
[----:B--2---:R-:W-:Y:S05]  /*a3a0*/  @!P0 NANOSLEEP.SYNCS 0x989680 ;  /* 0x009896800000895d */ /* 0x004fea0003900000 */
[----:B------:R-:W2:Y:S02]  /*a3b0*/  @!P0 SYNCS.PHASECHK.TRANS64 P0, [R0+URZ], R3 ;  /* 0x00000003000085a7 */ /* 0x000ea400080010ff */
[----:B--2---:R-:W-:Y:S05]  /*a3c0*/  @!P0 BRA `(.L_x_163) ;  /* 0xfffffffc00f08947 */ /* 0x004fea000383ffff */
[----:B------:R-:W-:Y:S05]  /*a3d0*/  BRA `(.L_x_164) ;  /* 0xffffff8800147947 */ /* 0x000fea000383ffff */
.L_x_47:
[----:B------:R-:W-:-:S07]  /*a3e0*/  MOV R0, UR5 ;  /* 0x0000000500007c02 */ /* 0x000fce0008000f00 */
.L_x_165:
[----:B-1----:R1:W2:Y:S02]  /*a3f0*/  SYNCS.PHASECHK.TRANS64.TRYWAIT P0, [R0+URZ], R3 ;  /* 0x00000003000075a7 */ /* 0x0022a400080011ff */
[----:B--2---:R-:W-:Y:S05]  /*a400*/  @!P0 NANOSLEEP.SYNCS 0x989680 ;  /* 0x009896800000895d */ /* 0x004fea0003900000 */
[----:B------:R-:W2:Y:S02]  /*a410*/  @!P0 SYNCS.PHASECHK.TRANS64 P0, [R0+URZ], R3 ;  /* 0x00000003000085a7 */ /* 0x000ea400080010ff */
[----:B--2---:R-:W-:Y:S05]  /*a420*/  @!P0 BRA `(.L_x_165) ;  /* 0xfffffffc00f08947 */ /* 0x004fea000383ffff */
[----:B------:R-:W-:Y:S05]  /*a430*/  BRA `(.L_x_166) ;  /* 0xffffff8800207947 */ /* 0x000fea000383ffff */
.L_x_48:
[----:B------:R-:W-:-:S07]  /*a440*/  MOV R0, UR5 ;  /* 0x0000000500007c02 */ /* 0x000fce0008000f00 */
.L_x_167:
[----:B-1----:R1:W2:Y:S02]  /*a450*/  SYNCS.PHASECHK.TRANS64.TRYWAIT P0, [R0+URZ], R3 ;  /* 0x00000003000075a7 */ /* 0x0022a400080011ff */
[----:B--2---:R-:W-:Y:S05]  /*a460*/  @!P0 NANOSLEEP.SYNCS 0x989680 ;  /* 0x009896800000895d */ /* 0x004fea0003900000 */
[----:B------:R-:W2:Y:S02]  /*a470*/  @!P0 SYNCS.PHASECHK.TRANS64 P0, [R0+URZ], R3 ;  /* 0x00000003000085a7 */ /* 0x000ea400080010ff */
[----:B--2---:R-:W-:Y:S05]  /*a480*/  @!P0 BRA `(.L_x_167) ;  /* 0xfffffffc00f08947 */ /* 0x004fea000383ffff */
[----:B------:R-:W-:Y:S05]  /*a490*/  BRA `(.L_x_168) ;  /* 0xffffff88002c7947 */ /* 0x000fea000383ffff */
.L_x_49:
[----:B------:R-:W-:-:S07]  /*a4a0*/  MOV R0, UR5 ;  /* 0x0000000500007c02 */ /* 0x000fce0008000f00 */
.L_x_169:
[----:B-1----:R1:W2:Y:S02]  /*a4b0*/  SYNCS.PHASECHK.TRANS64.TRYWAIT P0, [R0+URZ], R3 ;  /* 0x00000003000075a7 */ /* 0x0022a400080011ff */
[----:B--2---:R-:W-:Y:S05]  /*a4c0*/  @!P0 NANOSLEEP.SYNCS 0x989680 ;  /* 0x009896800000895d */ /* 0x004fea0003900000 */
[----:B------:R-:W2:Y:S02]  /*a4d0*/  @!P0 SYNCS.PHASECHK.TRANS64 P0, [R0+URZ], R3 ;  /* 0x00000003000085a7 */ /* 0x000ea400080010ff */
[----:B--2---:R-:W-:Y:S05]  /*a4e0*/  @!P0 BRA `(.L_x_169) ;  /* 0xfffffffc00f08947 */ /* 0x004fea000383ffff */
[----:B------:R-:W-:Y:S05]  /*a4f0*/  BRA `(.L_x_170) ;  /* 0xffffff8800387947 */ /* 0x000fea000383ffff */
.L_x_52:
[----:B-1----:R1:W2:Y:S02]  /*a500*/  SYNCS.PHASECHK.TRANS64.TRYWAIT P0, [R0+URZ+0x130], R5 ;  /* 0x00013005000075a7 */ /* 0x0022a400080011ff */
[----:B--2---:R-:W-:Y:S05]  /*a510*/  @!P0 NANOSLEEP.SYNCS 0x989680 ;  /* 0x009896800000895d */ /* 0x004fea0003900000 */
[----:B------:R-:W2:Y:S02]  /*a520*/  @!P0 SYNCS.PHASECHK.TRANS64 P0, [R0+URZ+0x130], R5 ;  /* 0x00013005000085a7 */ /* 0x000ea400080010ff */
[----:B--2---:R-:W-:Y:S05]  /*a530*/  @!P0 BRA `(.L_x_52) ;  /* 0xfffffffc00f08947 */ /* 0x004fea000383ffff */
[----:B------:R-:W-:Y:S05]  /*a540*/  BRA `(.L_x_171) ;  /* 0xffffff88009c7947 */ /* 0x000fea000383ffff */
.L_x_53:
[----:B------:R-:W-:-:S07]  /*a550*/  MOV R0, UR4 ;  /* 0x0000000400007c02 */ /* 0x000fce0008000f00 */
.L_x_172:
[----:B-1----:R1:W2:Y:S02]  /*a560*/  SYNCS.PHASECHK.TRANS64.TRYWAIT P0, [R0+URZ+0xe0], R7 ;  /* 0x0000e007000075a7 */ /* 0x0022a400080011ff */
[----:B--2---:R-:W-:Y:S05]  /*a570*/  @!P0 NANOSLEEP.SYNCS 0x989680 ;  /* 0x009896800000895d */ /* 0x004fea0003900000 */
[----:B------:R-:W2:Y:S02]  /*a580*/  @!P0 SYNCS.PHASECHK.TRANS64 P0, [R0+URZ+0xe0], R7 ;  /* 0x0000e007000085a7 */ /* 0x000ea400080010ff */
[----:B--2---:R-:W-:Y:S05]  /*a590*/  @!P0 BRA `(.L_x_172) ;  /* 0xfffffffc00f08947 */ /* 0x004fea000383ffff */
[----:B------:R-:W-:Y:S05]  /*a5a0*/  BRA `(.L_x_173) ;  /* 0xffffff8800ac7947 */ /* 0x000fea000383ffff */
.L_x_54:
[----:B-1----:R1:W2:Y:S02]  /*a5b0*/  SYNCS.PHASECHK.TRANS64.TRYWAIT P1, [R0+URZ+0xd0], R5 ;  /* 0x0000d005000075a7 */ /* 0x0022a400080211ff */
[----:B--2---:R-:W-:Y:S05]  /*a5c0*/  @!P1 NANOSLEEP.SYNCS 0x989680 ;  /* 0x009896800000995d */ /* 0x004fea0003900000 */
[----:B------:R-:W2:Y:S02]  /*a5d0*/  @!P1 SYNCS.PHASECHK.TRANS64 P1, [R0+URZ+0xd0], R5 ;  /* 0x0000d005000095a7 */ /* 0x000ea400080210ff */
[----:B--2---:R-:W-:Y:S05]  /*a5e0*/  @!P1 BRA `(.L_x_54) ;  /* 0xfffffffc00f09947 */ /* 0x004fea000383ffff */
[----:B------:R-:W-:Y:S05]  /*a5f0*/  BRA `(.L_x_174) ;  /* 0xffffff8800dc7947 */ /* 0x000fea000383ffff */
.L_x_57:
[----:B------:R-:W-:-:S07]  /*a600*/  MOV R0, UR4 ;  /* 0x0000000400007c02 */ /* 0x000fce0008000f00 */
.L_x_175:
[----:B-1----:R1:W2:Y:S02]  /*a610*/  SYNCS.PHASECHK.TRANS64.TRYWAIT P0, [R0+URZ+0xe0], R3 ;  /* 0x0000e003000075a7 */ /* 0x0022a400080011ff */
[----:B--2---:R-:W-:Y:S05]  /*a620*/  @!P0 NANOSLEEP.SYNCS 0x989680 ;  /* 0x009896800000895d */ /* 0x004fea0003900000 */
[----:B------:R-:W2:Y:S02]  /*a630*/  @!P0 SYNCS.PHASECHK.TRANS64 P0, [R0+URZ+0xe0], R3 ;  /* 0x0000e003000085a7 */ /* 0x000ea400080010ff */
[----:B--2---:R-:W-:Y:S05]  /*a640*/  @!P0 BRA `(.L_x_175) ;  /* 0xfffffffc00f08947 */ /* 0x004fea000383ffff */
[----:B------:R-:W-:Y:S05]  /*a650*/  BRA `(.L_x_56) ;  /* 0xffffff8c00307947 */ /* 0x000fea000383ffff */
.L_x_66:
[----:B-1----:R-:W-:-:S04]  /*a660*/  MOV R5, UR5 ;  /* 0x0000000500057c02 */ /* 0x002fc80008000f00 */
[----:B------:R1:W2:Y:S03]  /*a670*/  SYNCS.PHASECHK.TRANS64.TRYWAIT P0, [R5+URZ+0x8], R6 ;  /* 0x00000806050075a7 */ /* 0x0002a600080011ff */
[----:B--2---:R-:W-:Y:S05]  /*a680*/  @!P0 NANOSLEEP.SYNCS 0x989680 ;  /* 0x009896800000895d */ /* 0x004fea0003900000 */
[----:B------:R-:W2:Y:S02]  /*a690*/  @!P0 SYNCS.PHASECHK.TRANS64 P0, [R5+URZ+0x8], R6 ;  /* 0x00000806050085a7 */ /* 0x000ea400080010ff */
[----:B--2---:R-:W-:Y:S05]  /*a6a0*/  @!P0 BRA `(.L_x_66) ;  /* 0xfffffffc00ec8947 */ /* 0x004fea000383ffff */
[----:B------:R-:W-:Y:S05]  /*a6b0*/  BRA `(.L_x_65) ;  /* 0xffffff8c00e87947 */ /* 0x000fea000383ffff */
.L_x_68:
[----:B------:R-:W-:Y:S01]  /*a6c0*/  BSSY B0, `(.L_x_176) ;  /* 0x0000006000007945 */ /* 0x000fe20003800000 */
[----:B------:R-:W-:-:S07]  /*a6d0*/  MOV R15, 0xffffffff ;  /* 0xffffffff000f7802 */ /* 0x000fce0000000f00 */
[----:B-1---5:R-:W-:Y:S05]  /*a6e0*/  WARPSYNC.COLLECTIVE R15, `(.L_x_177) ;  /* 0x000000000f0c7348 */ /* 0x022fea0003c00000 */
[----:B------:R-:W-:Y:S02]  /*a6f0*/  ELECT P6, UR79, PT ;  /* 0x00000000004f782f */ /* 0x000fe400038c0000 */
[----:B------:R-:W-:Y:S01]  /*a700*/  MOV R14, UR79 ;  /* 0x0000004f000e7c02 */ /* 0x000fe20008000f00 */
[----:B-1---5:R-:W-:Y:S10]  /*a710*/  ENDCOLLECTIVE ;  /* 0x000000000000791b */ /* 0x022ff40003800000 */
.L_x_177:
[----:B------:R-:W-:Y:S05]  /*a720*/  BSYNC B0 ;  /* 0x0000000000007941 */ /* 0x000fea0003800000 */
.L_x_176:
[----:B------:R-:W-:Y:S01]  /*a730*/  PLOP3.LUT P0, PT, P6, PT, PT, 0x80, 0x8 ;  /* 0x000000000008781c */ /* 0x000fe2000370f070 */
[----:B------:R-:W-:-:S12]  /*a740*/  BRA `(.L_x_178) ;  /* 0xffffff9000147947 */ /* 0x000fd8000383ffff */
.L_x_70:
[----:B-1----:R-:W-:-:S04]  /*a750*/  MOV R3, UR5 ;  /* 0x0000000500037c02 */ /* 0x002fc80008000f00 */
[----:B------:R1:W2:Y:S03]  /*a760*/  SYNCS.PHASECHK.TRANS64.TRYWAIT P0, [R3+URZ+0x8], R4 ;  /* 0x00000804030075a7 */ /* 0x0002a600080011ff */
[----:B--2---:R-:W-:Y:S05]  /*a770*/  @!P0 NANOSLEEP.SYNCS 0x989680 ;  /* 0x009896800000895d */ /* 0x004fea0003900000 */
[----:B------:R-:W2:Y:S02]  /*a780*/  @!P0 SYNCS.PHASECHK.TRANS64 P0, [R3+URZ+0x8], R4 ;  /* 0x00000804030085a7 */ /* 0x000ea400080010ff */
[----:B--2---:R-:W-:Y:S05]  /*a790*/  @!P0 BRA `(.L_x_70) ;  /* 0xfffffffc00ec8947 */ /* 0x004fea000383ffff */
[----:B------:R-:W-:Y:S05]  /*a7a0*/  BRA `(.L_x_69) ;  /* 0xffffff9000187947 */ /* 0x000fea000383ffff */
.L_x_71:
[----:B-1----:R1:W2:Y:S02]  /*a7b0*/  SYNCS.PHASECHK.TRANS64.TRYWAIT P0, [R0+URZ+0xd0], R5 ;  /* 0x0000d005000075a7 */ /* 0x0022a400080011ff */
[----:B--2---:R-:W-:Y:S05]  /*a7c0*/  @!P0 NANOSLEEP.SYNCS 0x989680 ;  /* 0x009896800000895d */ /* 0x004fea0003900000 */
[----:B------:R-:W2:Y:S02]  /*a7d0*/  @!P0 SYNCS.PHASECHK.TRANS64 P0, [R0+URZ+0xd0], R5 ;  /* 0x0000d005000085a7 */ /* 0x000ea400080010ff */
[----:B--2---:R-:W-:Y:S05]  /*a7e0*/  @!P0 BRA `(.L_x_71) ;  /* 0xfffffffc00f08947 */ /* 0x004fea000383ffff */
[----:B------:R-:W-:Y:S05]  /*a7f0*/  BRA `(.L_x_179) ;  /* 0xffffff9400047947 */ /* 0x000fea000383ffff */
.L_x_73:
[----:B------:R-:W-:-:S07]  /*a800*/  MOV R0, UR31 ;  /* 0x0000001f00007c02 */ /* 0x000fce0008000f00 */
.L_x_180:
[----:B-1----:R1:W2:Y:S02]  /*a810*/  SYNCS.PHASECHK.TRANS64.TRYWAIT P0, [R0+URZ+0x110], R5 ;  /* 0x00011005000075a7 */ /* 0x0022a400080011ff */
[----:B--2---:R-:W-:Y:S05]  /*a820*/  @!P0 NANOSLEEP.SYNCS 0x989680 ;  /* 0x009896800000895d */ /* 0x004fea0003900000 */
[----:B------:R-:W2:Y:S02]  /*a830*/  @!P0 SYNCS.PHASECHK.TRANS64 P0, [R0+URZ+0x110], R5 ;  /* 0x00011005000085a7 */ /* 0x000ea400080010ff */
[----:B--2---:R-:W-:Y:S05]  /*a840*/  @!P0 BRA `(.L_x_180) ;  /* 0xfffffffc00f08947 */ /* 0x004fea000383ffff */
[----:B------:R-:W-:Y:S05]  /*a850*/  BRA `(.L_x_181) ;  /* 0xffffff9400507947 */ /* 0x000fea000383ffff */
.L_x_76:
[----:B------:R-:W-:Y:S07]  /*a860*/  MOV R0, UR5 ;  /* 0x0000000500007c02 */ /* 0x000fee0008000f00 */
.L_x_182:
[----:B-1----:R1:W2:Y:S02]  /*a870*/  SYNCS.PHASECHK.TRANS64.TRYWAIT P0, [R0+URZ], R5 ;  /* 0x00000005000075a7 */ /* 0x0022a400080011ff */
[----:B--2---:R-:W-:Y:S05]  /*a880*/  @!P0 NANOSLEEP.SYNCS 0x989680 ;  /* 0x009896800000895d */ /* 0x004fea0003900000 */
[----:B------:R-:W2:Y:S02]  /*a890*/  @!P0 SYNCS.PHASECHK.TRANS64 P0, [R0+URZ], R5 ;  /* 0x00000005000085a7 */ /* 0x000ea400080010ff */
[----:B--2---:R-:W-:Y:S05]  /*a8a0*/  @!P0 BRA `(.L_x_182) ;  /* 0xfffffffc00f08947 */ /* 0x004fea000383ffff */
[----:B------:R-:W-:Y:S05]  /*a8b0*/  BRA `(.L_x_75) ;  /* 0xffffff9400647947 */ /* 0x000fea000383ffff */
.L_x_80:
[----:B-1----:R-:W-:-:S07]  /*a8c0*/  MOV R0, UR4 ;  /* 0x0000000400007c02 */ /* 0x002fce0008000f00 */
.L_x_183:
[----:B-1----:R1:W2:Y:S02]  /*a8d0*/  SYNCS.PHASECHK.TRANS64.TRYWAIT P0, [R0+URZ], R3 ;  /* 0x00000003000075a7 */ /* 0x0022a400080011ff */
[----:B--2---:R-:W-:Y:S05]  /*a8e0*/  @!P0 NANOSLEEP.SYNCS 0x989680 ;  /* 0x009896800000895d */ /* 0x004fea0003900000 */
[----:B------:R-:W2:Y:S02]  /*a8f0*/  @!P0 SYNCS.PHASECHK.TRANS64 P0, [R0+URZ], R3 ;  /* 0x00000003000085a7 */ /* 0x000ea400080010ff */
[----:B--2---:R-:W-:Y:S05]  /*a900*/  @!P0 BRA `(.L_x_183) ;  /* 0xfffffffc00f08947 */ /* 0x004fea000383ffff */
[----:B------:R-:W-:Y:S05]  /*a910*/  BRA `(.L_x_184) ;  /* 0xffffff9800587947 */ /* 0x000fea000383ffff */
.L_x_81:
[----:B------:R-:W-:-:S07]  /*a920*/  MOV R0, UR5 ;  /* 0x0000000500007c02 */ /* 0x000fce0008000f00 */
.L_x_185:
[----:B-1----:R1:W2:Y:S02]  /*a930*/  SYNCS.PHASECHK.TRANS64.TRYWAIT P0, [R0+URZ], R3 ;  /* 0x00000003000075a7 */ /* 0x0022a400080011ff */
[----:B--2---:R-:W-:Y:S05]  /*a940*/  @!P0 NANOSLEEP.SYNCS 0x989680 ;  /* 0x009896800000895d */ /* 0x004fea0003900000 */
[----:B------:R-:W2:Y:S02]  /*a950*/  @!P0 SYNCS.PHASECHK.TRANS64 P0, [R0+URZ], R3 ;  /* 0x00000003000085a7 */ /* 0x000ea400080010ff */
[----:B--2---:R-:W-:Y:S05]  /*a960*/  @!P0 BRA `(.L_x_185) ;  /* 0xfffffffc00f08947 */ /* 0x004fea000383ffff */
[----:B------:R-:W-:Y:S05]  /*a970*/  BRA `(.L_x_186) ;  /* 0xffffff9800647947 */ /* 0x000fea000383ffff */
.L_x_82:
[----:B------:R-:W-:-:S07]  /*a980*/  MOV R0, UR5 ;  /* 0x0000000500007c02 */ /* 0x000fce0008000f00 */
.L_x_187:
[----:B-1----:R1:W2:Y:S02]  /*a990*/  SYNCS.PHASECHK.TRANS64.TRYWAIT P0, [R0+URZ], R3 ;  /* 0x00000003000075a7 */ /* 0x0022a400080011ff */
[----:B--2---:R-:W-:Y:S05]  /*a9a0*/  @!P0 NANOSLEEP.SYNCS 0x989680 ;  /* 0x009896800000895d */ /* 0x004fea0003900000 */
[----:B------:R-:W2:Y:S02]  /*a9b0*/  @!P0 SYNCS.PHASECHK.TRANS64 P0, [R0+URZ], R3 ;  /* 0x00000003000085a7 */ /* 0x000ea400080010ff */
[----:B--2---:R-:W-:Y:S05]  /*a9c0*/  @!P0 BRA `(.L_x_187) ;  /* 0xfffffffc00f08947 */ /* 0x004fea000383ffff */
[----:B------:R-:W-:Y:S05]  /*a9d0*/  BRA `(.L_x_188) ;  /* 0xffffff9800707947 */ /* 0x000fea000383ffff */
.L_x_85:
[----:B------:R-:W-:-:S07]  /*a9e0*/  MOV R0, UR26 ;  /* 0x0000001a00007c02 */ /* 0x000fce0008000f00 */
.L_x_189:
[----:B-1----:R1:W2:Y:S02]  /*a9f0*/  SYNCS.PHASECHK.TRANS64.TRYWAIT P1, [R0+URZ+0x150], R3 ;  /* 0x00015003000075a7 */ /* 0x0022a400080211ff */
[----:B--2---:R-:W-:Y:S05]  /*aa00*/  @!P1 NANOSLEEP.SYNCS 0x989680 ;  /* 0x009896800000995d */ /* 0x004fea0003900000 */
[----:B------:R-:W2:Y:S02]  /*aa10*/  @!P1 SYNCS.PHASECHK.TRANS64 P1, [R0+URZ+0x150], R3 ;  /* 0x00015003000095a7 */ /* 0x000ea400080210ff */
[----:B--2---:R-:W-:Y:S05]  /*aa20*/  @!P1 BRA `(.L_x_189) ;  /* 0xfffffffc00f09947 */ /* 0x004fea000383ffff */
[----:B------:R-:W-:Y:S05]  /*aa30*/  BRA `(.L_x_190) ;  /* 0xffffff9800bc7947 */ /* 0x000fea000383ffff */
.L_x_90:
[----:B--2---:R2:W3:Y:S02]  /*aa40*/  SYNCS.PHASECHK.TRANS64.TRYWAIT P0, [R12+URZ+0xd0], R9 ;  /* 0x0000d0090c0075a7 */ /* 0x0044e400080011ff */
[----:B---3--:R-:W-:Y:S05]  /*aa50*/  @!P0 NANOSLEEP.SYNCS 0x989680 ;  /* 0x009896800000895d */ /* 0x008fea0003900000 */
[----:B------:R-:W3:Y:S02]  /*aa60*/  @!P0 SYNCS.PHASECHK.TRANS64 P0, [R12+URZ+0xd0], R9 ;  /* 0x0000d0090c0085a7 */ /* 0x000ee400080010ff */
[----:B---3--:R-:W-:Y:S05]  /*aa70*/  @!P0 BRA `(.L_x_90) ;  /* 0xfffffffc00f08947 */ /* 0x008fea000383ffff */
[----:B------:R-:W-:Y:S05]  /*aa80*/  BRA `(.L_x_191) ;  /* 0xffffff9c00f47947 */ /* 0x000fea000383ffff */
.L_x_93:
[----:B------:R-:W-:Y:S07]  /*aa90*/  MOV R0, UR21 ;  /* 0x0000001500007c02 */ /* 0x000fee0008000f00 */
.L_x_192:
[----:B--2---:R2:W3:Y:S02]  /*aaa0*/  SYNCS.PHASECHK.TRANS64.TRYWAIT P2, [R0+URZ+0xc8], R11 ;  /* 0x0000c80b000075a7 */ /* 0x0044e400080411ff */
[----:B---3--:R-:W-:Y:S05]  /*aab0*/  @!P2 NANOSLEEP.SYNCS 0x989680 ;  /* 0x009896800000a95d */ /* 0x008fea0003900000 */
[----:B------:R-:W3:Y:S02]  /*aac0*/  @!P2 SYNCS.PHASECHK.TRANS64 P2, [R0+URZ+0xc8], R11 ;  /* 0x0000c80b0000a5a7 */ /* 0x000ee400080410ff */
[----:B---3--:R-:W-:Y:S05]  /*aad0*/  @!P2 BRA `(.L_x_192) ;  /* 0xfffffffc00f0a947 */ /* 0x008fea000383ffff */
[----:B------:R-:W-:Y:S05]  /*aae0*/  BRA `(.L_x_92) ;  /* 0xffffffa4005c7947 */ /* 0x000fea000383ffff */
.L_x_96:
[----:B--2---:R-:W-:Y:S07]  /*aaf0*/  MOV R0, UR21 ;  /* 0x0000001500007c02 */ /* 0x004fee0008000f00 */
.L_x_193:
[----:B--2---:R2:W3:Y:S02]  /*ab00*/  SYNCS.PHASECHK.TRANS64.TRYWAIT P0, [R0+URZ+0xa0], R9 ;  /* 0x0000a009000075a7 */ /* 0x0044e400080011ff */
[----:B---3--:R-:W-:Y:S05]  /*ab10*/  @!P0 NANOSLEEP.SYNCS 0x989680 ;  /* 0x009896800000895d */ /* 0x008fea0003900000 */
[----:B------:R-:W3:Y:S02]  /*ab20*/  @!P0 SYNCS.PHASECHK.TRANS64 P0, [R0+URZ+0xa0], R9 ;  /* 0x0000a009000085a7 */ /* 0x000ee400080010ff */
[----:B---3--:R-:W-:Y:S05]  /*ab30*/  @!P0 BRA `(.L_x_193) ;  /* 0xfffffffc00f08947 */ /* 0x008fea000383ffff */
[----:B------:R-:W-:Y:S05]  /*ab40*/  BRA `(.L_x_194) ;  /* 0xffffffa400b87947 */ /* 0x000fea000383ffff */
.L_x_97:
[----:B------:R-:W-:Y:S07]  /*ab50*/  MOV R0, UR21 ;  /* 0x0000001500007c02 */ /* 0x000fee0008000f00 */
.L_x_195:
[----:B--2---:R2:W3:Y:S02]  /*ab60*/  SYNCS.PHASECHK.TRANS64.TRYWAIT P0, [R0+URZ+0xa8], R9 ;  /* 0x0000a809000075a7 */ /* 0x0044e400080011ff */
[----:B---3--:R-:W-:Y:S05]  /*ab70*/  @!P0 NANOSLEEP.SYNCS 0x989680 ;  /* 0x009896800000895d */ /* 0x008fea0003900000 */
[----:B------:R-:W3:Y:S02]  /*ab80*/  @!P0 SYNCS.PHASECHK.TRANS64 P0, [R0+URZ+0xa8], R9 ;  /* 0x0000a809000085a7 */ /* 0x000ee400080010ff */
[----:B---3--:R-:W-:Y:S05]  /*ab90*/  @!P0 BRA `(.L_x_195) ;  /* 0xfffffffc00f08947 */ /* 0x008fea000383ffff */
[----:B------:R-:W-:Y:S05]  /*aba0*/  BRA `(.L_x_196) ;  /* 0xffffffa800107947 */ /* 0x000fea000383ffff */
.L_x_98:
[----:B------:R-:W-:Y:S07]  /*abb0*/  MOV R0, UR21 ;  /* 0x0000001500007c02 */ /* 0x000fee0008000f00 */
.L_x_197:
[----:B--2---:R2:W3:Y:S02]  /*abc0*/  SYNCS.PHASECHK.TRANS64.TRYWAIT P0, [R0+URZ+0xb0], R9 ;  /* 0x0000b009000075a7 */ /* 0x0044e400080011ff */
[----:B---3--:R-:W-:Y:S05]  /*abd0*/  @!P0 NANOSLEEP.SYNCS 0x989680 ;  /* 0x009896800000895d */ /* 0x008fea0003900000 */
[----:B------:R-:W3:Y:S02]  /*abe0*/  @!P0 SYNCS.PHASECHK.TRANS64 P0, [R0+URZ+0xb0], R9 ;  /* 0x0000b009000085a7 */ /* 0x000ee400080010ff */
[----:B---3--:R-:W-:Y:S05]  /*abf0*/  @!P0 BRA `(.L_x_197) ;  /* 0xfffffffc00f08947 */ /* 0x008fea000383ffff */
[----:B------:R-:W-:Y:S05]  /*ac00*/  BRA `(.L_x_198) ;  /* 0xffffffa8006c7947 */ /* 0x000fea000383ffff */
.L_x_99:
[----:B------:R-:W-:Y:S07]  /*ac10*/  MOV R0, UR21 ;  /* 0x0000001500007c02 */ /* 0x000fee0008000f00 */
.L_x_199:
[----:B--2---:R2:W3:Y:S02]  /*ac20*/  SYNCS.PHASECHK.TRANS64.TRYWAIT P0, [R0+URZ+0xb8], R9 ;  /* 0x0000b809000075a7 */ /* 0x0044e400080011ff */
[----:B---3--:R-:W-:Y:S05]  /*ac30*/  @!P0 NANOSLEEP.SYNCS 0x989680 ;  /* 0x009896800000895d */ /* 0x008fea0003900000 */
[----:B------:R-:W3:Y:S02]  /*ac40*/  @!P0 SYNCS.PHASECHK.TRANS64 P0, [R0+URZ+0xb8], R9 ;  /* 0x0000b809000085a7 */ /* 0x000ee400080010ff */
[----:B---3--:R-:W-:Y:S05]  /*ac50*/  @!P0 BRA `(.L_x_199) ;  /* 0xfffffffc00f08947 */ /* 0x008fea000383ffff */
[----:B------:R-:W-:Y:S05]  /*ac60*/  BRA `(.L_x_200) ;  /* 0xffffffa800c87947 */ /* 0x000fea000383ffff */
.L_x_101:
[----:B------:R-:W-:-:S07]  /*ac70*/  MOV R0, UR21 ;  /* 0x0000001500007c02 */ /* 0x000fce0008000f00 */
.L_x_201:
[----:B--2---:R2:W4:Y:S02]  /*ac80*/  SYNCS.PHASECHK.TRANS64.TRYWAIT P0, [R0+URZ+0xa0], R3 ;  /* 0x0000a003000075a7 */ /* 0x00452400080011ff */
[----:B----4-:R-:W-:Y:S05]  /*ac90*/  @!P0 NANOSLEEP.SYNCS 0x989680 ;  /* 0x009896800000895d */ /* 0x010fea0003900000 */
[----:B------:R-:W4:Y:S02]  /*aca0*/  @!P0 SYNCS.PHASECHK.TRANS64 P0, [R0+URZ+0xa0], R3 ;  /* 0x0000a003000085a7 */ /* 0x000f2400080010ff */
[----:B----4-:R-:W-:Y:S05]  /*acb0*/  @!P0 BRA `(.L_x_201) ;  /* 0xfffffffc00f08947 */ /* 0x010fea000383ffff */
[----:B------:R-:W-:Y:S05]  /*acc0*/  BRA `(.L_x_202) ;  /* 0xffffffac00587947 */ /* 0x000fea000383ffff */
.L_x_102:
[----:B--2---:R-:W-:-:S07]  /*acd0*/  MOV R0, UR21 ;  /* 0x0000001500007c02 */ /* 0x004fce0008000f00 */
.L_x_203:
[----:B--2---:R2:W4:Y:S02]  /*ace0*/  SYNCS.PHASECHK.TRANS64.TRYWAIT P0, [R0+URZ+0xa8], R3 ;  /* 0x0000a803000075a7 */ /* 0x00452400080011ff */
[----:B----4-:R-:W-:Y:S05]  /*acf0*/  @!P0 NANOSLEEP.SYNCS 0x989680 ;  /* 0x009896800000895d */ /* 0x010fea0003900000 */
[----:B------:R-:W4:Y:S02]  /*ad00*/  @!P0 SYNCS.PHASECHK.TRANS64 P0, [R0+URZ+0xa8], R3 ;  /* 0x0000a803000085a7 */ /* 0x000f2400080010ff */
[----:B----4-:R-:W-:Y:S05]  /*ad10*/  @!P0 BRA `(.L_x_203) ;  /* 0xfffffffc00f08947 */ /* 0x010fea000383ffff */
[----:B------:R-:W-:Y:S05]  /*ad20*/  BRA `(.L_x_204) ;  /* 0xffffffac00487947 */ /* 0x000fea000383ffff */
.L_x_103:
[----:B--2---:R-:W-:-:S07]  /*ad30*/  MOV R0, UR21 ;  /* 0x0000001500007c02 */ /* 0x004fce0008000f00 */
.L_x_205:
[----:B--2---:R2:W4:Y:S02]  /*ad40*/  SYNCS.PHASECHK.TRANS64.TRYWAIT P0, [R0+URZ+0xb0], R3 ;  /* 0x0000b003000075a7 */ /* 0x00452400080011ff */
[----:B----4-:R-:W-:Y:S05]  /*ad50*/  @!P0 NANOSLEEP.SYNCS 0x989680 ;  /* 0x009896800000895d */ /* 0x010fea0003900000 */
[----:B------:R-:W4:Y:S02]  /*ad60*/  @!P0 SYNCS.PHASECHK.TRANS64 P0, [R0+URZ+0xb0], R3 ;  /* 0x0000b003000085a7 */ /* 0x000f2400080010ff */
[----:B----4-:R-:W-:Y:S05]  /*ad70*/  @!P0 BRA `(.L_x_205) ;  /* 0xfffffffc00f08947 */ /* 0x010fea000383ffff */
[----:B------:R-:W-:Y:S05]  /*ad80*/  BRA `(.L_x_206) ;  /* 0xffffffac00387947 */ /* 0x000fea000383ffff */
.L_x_105:
[----:B-1----:R1:W2:Y:S02]  /*ad90*/  SYNCS.PHASECHK.TRANS64.TRYWAIT P0, [R3+URZ+0xd0], R0 ;  /* 0x0000d000030075a7 */ /* 0x0022a400080011ff */
[----:B--2---:R-:W-:Y:S05]  /*ada0*/  @!P0 NANOSLEEP.SYNCS 0x989680 ;  /* 0x009896800000895d */ /* 0x004fea0003900000 */
[----:B------:R-:W2:Y:S02]  /*adb0*/  @!P0 SYNCS.PHASECHK.TRANS64 P0, [R3+URZ+0xd0], R0 ;  /* 0x0000d000030085a7 */ /* 0x000ea400080010ff */
[----:B--2---:R-:W-:Y:S05]  /*adc0*/  @!P0 BRA `(.L_x_105) ;  /* 0xfffffffc00f08947 */ /* 0x004fea000383ffff */
[----:B------:R-:W-:Y:S05]  /*add0*/  BRA `(.L_x_207) ;  /* 0xffffffb0000c7947 */ /* 0x000fea000383ffff */
.L_x_116:
[----:B-1----:R-:W-:Y:S04]  /*ade0*/  MOV R0, UR43 ;  /* 0x0000002b00007c02 */ /* 0x002fe80008000f00 */
[----:B------:R1:W2:Y:S03]  /*adf0*/  SYNCS.PHASECHK.TRANS64.TRYWAIT P1, [R0+URZ+0x80], R5 ;  /* 0x00008005000075a7 */ /* 0x0002a600080211ff */
[----:B--2---:R-:W-:Y:S05]  /*ae00*/  @!P1 NANOSLEEP.SYNCS 0x989680 ;  /* 0x009896800000995d */ /* 0x004fea0003900000 */
[----:B------:R-:W2:Y:S02]  /*ae10*/  @!P1 SYNCS.PHASECHK.TRANS64 P1, [R0+URZ+0x80], R5 ;  /* 0x00008005000095a7 */ /* 0x000ea400080210ff */
[----:B--2---:R-:W-:Y:S05]  /*ae20*/  @!P1 BRA `(.L_x_116) ;  /* 0xfffffffc00ec9947 */ /* 0x004fea000383ffff */
[----:B------:R-:W-:Y:S05]  /*ae30*/  BRA `(.L_x_115) ;  /* 0xffffffbc00707947 */ /* 0x000fea000383ffff */
.L_x_118:
[----:B-1----:R1:W4:Y:S02]  /*ae40*/  SYNCS.PHASECHK.TRANS64.TRYWAIT P0, [R98+URZ+0xf0], R3 ;  /* 0x0000f003620075a7 */ /* 0x00232400080011ff */
[----:B----4-:R-:W-:Y:S05]  /*ae50*/  @!P0 NANOSLEEP.SYNCS 0x989680 ;  /* 0x009896800000895d */ /* 0x010fea0003900000 */
[----:B------:R-:W4:Y:S02]  /*ae60*/  @!P0 SYNCS.PHASECHK.TRANS64 P0, [R98+URZ+0xf0], R3 ;  /* 0x0000f003620085a7 */ /* 0x000f2400080010ff */
[----:B----4-:R-:W-:Y:S05]  /*ae70*/  @!P0 BRA `(.L_x_118) ;  /* 0xfffffffc00f08947 */ /* 0x010fea000383ffff */
[----:B------:R-:W-:Y:S05]  /*ae80*/  BRA `(.L_x_117) ;  /* 0xffffffbc00987947 */ /* 0x000fea000383ffff */
.L_x_127:
[----:B---3--:R3:W4:Y:S02]  /*ae90*/  SYNCS.PHASECHK.TRANS64.TRYWAIT P0, [R3+URZ+0x80], R0 ;  /* 0x00008000030075a7 */ /* 0x00872400080011ff */
[----:B----4-:R-:W-:Y:S05]  /*aea0*/  @!P0 NANOSLEEP.SYNCS 0x989680 ;  /* 0x009896800000895d */ /* 0x010fea0003900000 */
[----:B------:R-:W4:Y:S02]  /*aeb0*/  @!P0 SYNCS.PHASECHK.TRANS64 P0, [R3+URZ+0x80], R0 ;  /* 0x00008000030085a7 */ /* 0x000f2400080010ff */
[----:B----4-:R-:W-:Y:S05]  /*aec0*/  @!P0 BRA `(.L_x_127) ;  /* 0xfffffffc00f08947 */ /* 0x010fea000383ffff */
[----:B------:R-:W-:Y:S05]  /*aed0*/  BRA `(.L_x_126) ;  /* 0xffffffc800887947 */ /* 0x000fea000383ffff */
.L_x_135:
[----:B-1----:R1:W3:Y:S02]  /*aee0*/  SYNCS.PHASECHK.TRANS64.TRYWAIT P0, [R62+URZ+0x80], R5 ;  /* 0x000080053e0075a7 */ /* 0x0022e400080011ff */
[----:B---3--:R-:W-:Y:S05]  /*aef0*/  @!P0 NANOSLEEP.SYNCS 0x989680 ;  /* 0x009896800000895d */ /* 0x008fea0003900000 */
[----:B------:R-:W3:Y:S02]  /*af00*/  @!P0 SYNCS.PHASECHK.TRANS64 P0, [R62+URZ+0x80], R5 ;  /* 0x000080053e0085a7 */ /* 0x000ee400080010ff */
[----:B---3--:R-:W-:Y:S05]  /*af10*/  @!P0 BRA `(.L_x_135) ;  /* 0xfffffffc00f08947 */ /* 0x008fea000383ffff */
[----:B------:R-:W-:Y:S05]  /*af20*/  BRA `(.L_x_134) ;  /* 0xffffffd400a07947 */ /* 0x000fea000383ffff */
.L_x_143:
[----:B-1----:R1:W4:Y:S02]  /*af30*/  SYNCS.PHASECHK.TRANS64.TRYWAIT P0, [R61+URZ+0x80], R4 ;  /* 0x000080043d0075a7 */ /* 0x00232400080011ff */
[----:B----4-:R-:W-:Y:S05]  /*af40*/  @!P0 NANOSLEEP.SYNCS 0x989680 ;  /* 0x009896800000895d */ /* 0x010fea0003900000 */
[----:B------:R-:W4:Y:S02]  /*af50*/  @!P0 SYNCS.PHASECHK.TRANS64 P0, [R61+URZ+0x80], R4 ;  /* 0x000080043d0085a7 */ /* 0x000f2400080010ff */
[----:B----4-:R-:W-:Y:S05]  /*af60*/  @!P0 BRA `(.L_x_143) ;  /* 0xfffffffc00f08947 */ /* 0x010fea000383ffff */
[----:B------:R-:W-:Y:S05]  /*af70*/  BRA `(.L_x_142) ;  /* 0xffffffe000b47947 */ /* 0x000fea000383ffff */
        .weak           $__internal_0_$__cuda_sm10x_tcgen05_guardrail_trap_col_being_dealloced_not_returned_by_alloc
        .type           $__internal_0_$__cuda_sm10x_tcgen05_guardrail_trap_col_being_dealloced_not_returned_by_alloc,@function
        .size           $__internal_0_$__cuda_sm10x_tcgen05_guardrail_trap_col_being_dealloced_not_returned_by_alloc,($__internal_1_$__cuda_sm10x_tcgen05_guardrail_trap_phase_invalid_during_alloc - $__internal_0_$__cuda_sm10x_tcgen05_guardrail_trap_col_being_dealloced_not_returned_by_alloc)
$__internal_0_$__cuda_sm10x_tcgen05_guardrail_trap_col_being_dealloced_not_returned_by_alloc:
[----:B------:R-:W-:Y:S05]  /*af80*/  BPT.TRAP 0x1 ;  /* 0x000000040000795c */ /* 0x000fea0000300000 */
[----:B------:R-:W-:-:S04]  /*af90*/  HFMA2 R3, -RZ, RZ, 0, 0 ;  /* 0x00000000ff037431 */ /* 0x000fc800000001ff */
[----:B------:R-:W-:Y:S05]  /*afa0*/  RET.REL.NODEC R2 `(_ZN7cutlass13device_kernelINS_4gemm6kernel13GemmUniversalIN4cute5tupleIJiiiiEEENS1_10collective13CollectiveMmaINS1_35MainloopSm100TmaUmmaWarpSpecializedILi8ELi2ELi4ENS5_IJNS4_1CILi2EEESB_NSA_ILi1EEEEEEEENS5_IJNSA_ILi128EEENSA_ILi256EEENSA_ILi64EEEEEENS_6half_tENS5_IJlSC_lEEESJ_SK_NS4_8TiledMMAINS4_8MMA_AtomIJNS4_26SM100_MMA_F16BF16_2x1SM_SSISJ_SJ_fLi128ELi256ELNS4_4UMMA5MajorE0ELSP_0ELNSO_7ScaleInE0ELSQ_0EEEEEENS4_6LayoutINS5_IJSC_SC_SC_EEENS5_IJNSA_ILi0EEESV_SV_EEEEENS5_IJNS4_10UnderscoreESY_SY_EEEEENS4_28SM100_TMA_2SM_LOAD_MULTICASTENS4_14ComposedLayoutINS4_7SwizzleILi3ELi4ELi3EEENS4_18smem_ptr_flag_bitsILi16EEENST_INS5_IJNSA_ILi8EEESH_EEENS5_IJSH_SC_EEEEEEEvNS4_8identityENS4_18SM100_TMA_2SM_LOADES1B_vS1C_EENS_8epilogue10collective18CollectiveEpilogueINS1F_23Sm100TmaWarpSpecializedILi4ELi2ELi32ELb1ELb0EEEJNS5_IJSH_SG_SH_EEENS5_IJNST_ISH_SC_EENST_INS5_IJNSA_ILi32EEESB_EEENS5_IJSC_SF_EEEEEEEESJ_SK_SJ_SK_NS1F_6fusion15FusionCallbacksIS1J_NS1R_17LinearCombinationISJ_fSJ_fLNS_15FloatRoundStyleE2EEES1K_S1Q_JEEENS4_5SM1004TMEM4LOAD26SM100_TMEM_LOAD_32dp32b32xENS4_13SM90_TMA_LOADENS12_INS13_ILi2ELi4ELi3EEES16_NST_INS5_IJS17_S1M_EEENS5_IJS1M_SC_EEEEEEENS4_39AutoVectorizingCopyWithAssumedAlignmentILi128EEENS4_14SM90_TMA_STOREES26_S28_S28_EEEvvEEEEvNT_6ParamsE) ;  /* 0xffffff5002147950 */ /* 0x000fea0003c3ffff */
        .weak           $__internal_1_$__cuda_sm10x_tcgen05_guardrail_trap_phase_invalid_during_alloc
        .type           $__internal_1_$__cuda_sm10x_tcgen05_guardrail_trap_phase_invalid_during_alloc,@function
        .size           $__internal_1_$__cuda_sm10x_tcgen05_guardrail_trap_phase_invalid_during_alloc,($__internal_2_$__cuda_sm10x_tcgen05_guardrail_trap_unallocated_columns_being_dealloced - $__internal_1_$__cuda_sm10x_tcgen05_guardrail_trap_phase_invalid_during_alloc)
$__internal_1_$__cuda_sm10x_tcgen05_guardrail_trap_phase_invalid_during_alloc:
[----:B------:R-:W-:Y:S05]  /*afb0*/  BPT.TRAP 0x1 ;  /* 0x000000040000795c */ /* 0x000fea0000300000 */
[----:B------:R-:W-:-:S04]  /*afc0*/  MOV R5, 0x0 ;  /* 0x0000000000057802 */ /* 0x000fc80000000f00 */
[----:B------:R-:W-:Y:S05]  /*afd0*/  RET.REL.NODEC R4 `(_ZN7cutlass13device_kernelINS_4gemm6kernel13GemmUniversalIN4cute5tupleIJiiiiEEENS1_10collective13CollectiveMmaINS1_35MainloopSm100TmaUmmaWarpSpecializedILi8ELi2ELi4ENS5_IJNS4_1CILi2EEESB_NSA_ILi1EEEEEEEENS5_IJNSA_ILi128EEENSA_ILi256EEENSA_ILi64EEEEEENS_6half_tENS5_IJlSC_lEEESJ_SK_NS4_8TiledMMAINS4_8MMA_AtomIJNS4_26SM100_MMA_F16BF16_2x1SM_SSISJ_SJ_fLi128ELi256ELNS4_4UMMA5MajorE0ELSP_0ELNSO_7ScaleInE0ELSQ_0EEEEEENS4_6LayoutINS5_IJSC_SC_SC_EEENS5_IJNSA_ILi0EEESV_SV_EEEEENS5_IJNS4_10UnderscoreESY_SY_EEEEENS4_28SM100_TMA_2SM_LOAD_MULTICASTENS4_14ComposedLayoutINS4_7SwizzleILi3ELi4ELi3EEENS4_18smem_ptr_flag_bitsILi16EEENST_INS5_IJNSA_ILi8EEESH_EEENS5_IJSH_SC_EEEEEEEvNS4_8identityENS4_18SM100_TMA_2SM_LOADES1B_vS1C_EENS_8epilogue10collective18CollectiveEpilogueINS1F_23Sm100TmaWarpSpecializedILi4ELi2ELi32ELb1ELb0EEEJNS5_IJSH_SG_SH_EEENS5_IJNST_ISH_SC_EENST_INS5_IJNSA_ILi32EEESB_EEENS5_IJSC_SF_EEEEEEEESJ_SK_SJ_SK_NS1F_6fusion15FusionCallbacksIS1J_NS1R_17LinearCombinationISJ_fSJ_fLNS_15FloatRoundStyleE2EEES1K_S1Q_JEEENS4_5SM1004TMEM4LOAD26SM100_TMEM_LOAD_32dp32b32xENS4_13SM90_TMA_LOADENS12_INS13_ILi2ELi4ELi3EEES16_NST_INS5_IJS17_S1M_EEENS5_IJS1M_SC_EEEEEEENS4_39AutoVectorizingCopyWithAssumedAlignmentILi128EEENS4_14SM90_TMA_STOREES26_S28_S28_EEEvvEEEEvNT_6ParamsE) ;  /* 0xffffff5004087950 */ /* 0x000fea0003c3ffff */
        .weak           $__internal_2_$__cuda_sm10x_tcgen05_guardrail_trap_unallocated_columns_being_dealloced
        .type           $__internal_2_$__cuda_sm10x_tcgen05_guardrail_trap_unallocated_columns_being_dealloced,@function
        .size           $__internal_2_$__cuda_sm10x_tcgen05_guardrail_trap_unallocated_columns_being_dealloced,(.L_x_209 - $__internal_2_$__cuda_sm10x_tcgen05_guardrail_trap_unallocated_columns_being_dealloced)
$__internal_2_$__cuda_sm10x_tcgen05_guardrail_trap_unallocated_columns_being_dealloced:
[----:B------:R-:W-:Y:S05]  /*afe0*/  BPT.TRAP 0x1 ;  /* 0x000000040000795c */ /* 0x000fea0000300000 */
[----:B------:R-:W-:-:S04]  /*aff0*/  HFMA2 R3, -RZ, RZ, 0, 0 ;  /* 0x00000000ff037431 */ /* 0x000fc800000001ff */
[----:B------:R-:W-:Y:S05]  /*b000*/  RET.REL.NODEC R2 `(_ZN7cutlass13device_kernelINS_4gemm6kernel13GemmUniversalIN4cute5tupleIJiiiiEEENS1_10collective13CollectiveMmaINS1_35MainloopSm100TmaUmmaWarpSpecializedILi8ELi2ELi4ENS5_IJNS4_1CILi2EEESB_NSA_ILi1EEEEEEEENS5_IJNSA_ILi128EEENSA_ILi256EEENSA_ILi64EEEEEENS_6half_tENS5_IJlSC_lEEESJ_SK_NS4_8TiledMMAINS4_8MMA_AtomIJNS4_26SM100_MMA_F16BF16_2x1SM_SSISJ_SJ_fLi128ELi256ELNS4_4UMMA5MajorE0ELSP_0ELNSO_7ScaleInE0ELSQ_0EEEEEENS4_6LayoutINS5_IJSC_SC_SC_EEENS5_IJNSA_ILi0EEESV_SV_EEEEENS5_IJNS4_10UnderscoreESY_SY_EEEEENS4_28SM100_TMA_2SM_LOAD_MULTICASTENS4_14ComposedLayoutINS4_7SwizzleILi3ELi4ELi3EEENS4_18smem_ptr_flag_bitsILi16EEENST_INS5_IJNSA_ILi8EEESH_EEENS5_IJSH_SC_EEEEEEEvNS4_8identityENS4_18SM100_TMA_2SM_LOADES1B_vS1C_EENS_8epilogue10collective18CollectiveEpilogueINS1F_23Sm100TmaWarpSpecializedILi4ELi2ELi32ELb1ELb0EEEJNS5_IJSH_SG_SH_EEENS5_IJNST_ISH_SC_EENST_INS5_IJNSA_ILi32EEESB_EEENS5_IJSC_SF_EEEEEEEESJ_SK_SJ_SK_NS1F_6fusion15FusionCallbacksIS1J_NS1R_17LinearCombinationISJ_fSJ_fLNS_15FloatRoundStyleE2EEES1K_S1Q_JEEENS4_5SM1004TMEM4LOAD26SM100_TMEM_LOAD_32dp32b32xENS4_13SM90_TMA_LOADENS12_INS13_ILi2ELi4ELi3EEES16_NST_INS5_IJS17_S1M_EEENS5_IJS1M_SC_EEEEEEENS4_39AutoVectorizingCopyWithAssumedAlignmentILi128EEENS4_14SM90_TMA_STOREES26_S28_S28_EEEvvEEEEvNT_6ParamsE) ;  /* 0xffffff4c02fc7950 */ /* 0x000fea0003c3ffff */
.L_x_208:
[----:B------:R-:W-:-:S00]  /*b010*/  BRA `(.L_x_208) ;  /* 0xfffffffc00fc7947 */ /* 0x000fc0000383ffff */
[----:B------:R-:W-:-:S00]  /*b020*/  NOP ;  /* 0x0000000000007918 */ /* 0x000fc00000000000 */
        /* <DEDUP_REMOVED lines=13> */
.L_x_209:


//--------------------- .nv.global.init           --------------------------
	.section	.nv.global.init,"aw",@progbits
.nv.global.init:
	.type		$str$27,@object
	.size		$str$27,($str$28 - $str$27)
$str$27:
        /*0000*/ 	.byte	0x28, 0x61, 0x64, 0x64, 0x72, 0x65, 0x73, 0x73, 0x20, 0x26, 0x20, 0x6d, 0x61, 0x73, 0x6b, 0x29
        /*0010*/ 	.byte	0x20, 0x3d, 0x3d, 0x20, 0x30, 0x00
	.type		$str$28,@object
	.size		$str$28,($str$26 - $str$28)
$str$28:
        /*0016*/ 	.byte	0x2f, 0x74, 0x6d, 0x70, 0x2f, 0x63, 0x75, 0x74, 0x6c, 0x61, 0x73, 0x73, 0x5f, 0x73, 0x77, 0x65
        /*0026*/ 	.byte	0x65, 0x70, 0x5f, 0x73, 0x72, 0x63, 0x2f, 0x69, 0x6e, 0x63, 0x6c, 0x75, 0x64, 0x65, 0x2f, 0x63
        /*0036*/ 	.byte	0x75, 0x74, 0x65, 0x2f, 0x70, 0x6f, 0x69, 0x6e, 0x74, 0x65, 0x72, 0x5f, 0x66, 0x6c, 0x61, 0x67
        /*0046*/ 	.byte	0x67, 0x65, 0x64, 0x2e, 0x68, 0x70, 0x70, 0x00
	.type		$str$26,@object
	.size		$str$26,($str$25 - $str$26)
$str$26:
        /*004e*/ 	.byte	0x2f, 0x74, 0x6d, 0x70, 0x2f, 0x63, 0x75, 0x74, 0x6c, 0x61, 0x73, 0x73, 0x5f, 0x73, 0x77, 0x65
        /*005e*/ 	.byte	0x65, 0x70, 0x5f, 0x73, 0x72, 0x63, 0x2f, 0x69, 0x6e, 0x63, 0x6c, 0x75, 0x64, 0x65, 0x2f, 0x63
        /*006e*/ 	.byte	0x75, 0x74, 0x65, 0x2f, 0x61, 0x74, 0x6f, 0x6d, 0x2f, 0x63, 0x6f, 0x70, 0x79, 0x5f, 0x74, 0x72
        /*007e*/ 	.byte	0x61, 0x69, 0x74, 0x73, 0x5f, 0x73, 0x6d, 0x31, 0x30, 0x30, 0x2e, 0x68, 0x70, 0x70, 0x00
	.type		$str$25,@object
	.size		$str$25,(__unnamed_1 - $str$25)
$str$25:
        /*008d*/ 	.byte	0x28, 0x28, 0x75, 0x69, 0x6e, 0x74, 0x33, 0x32, 0x5f, 0x74, 0x28, 0x74, 0x68, 0x72, 0x65, 0x61
        /*009d*/ 	.byte	0x64, 0x49, 0x64, 0x78, 0x2e, 0x78, 0x29, 0x20, 0x2f, 0x20, 0x33, 0x32, 0x29, 0x20, 0x25, 0x20
        /*00ad*/ 	.byte	0x34, 0x29, 0x20, 0x3d, 0x3d, 0x20, 0x28, 0x28, 0x28, 0x74, 0x6d, 0x65, 0x6d, 0x5f, 0x61, 0x64
        /*00bd*/ 	.byte	0x64, 0x72, 0x20, 0x3e, 0x3e, 0x20, 0x31, 0x36, 0x29, 0x20, 0x2f, 0x20, 0x33, 0x32, 0x29, 0x20
        /*00cd*/ 	.byte	0x25, 0x20, 0x34, 0x29, 0x00
	.type		__unnamed_1,@object
	.size		__unnamed_1,(__unnamed_2 - __unnamed_1)
__unnamed_1:
        /*00d2*/ 	.byte	0x61, 0x75, 0x74, 0x6f, 0x20, 0x63, 0x75, 0x74, 0x65, 0x3a, 0x3a, 0x61, 0x73, 0x5f, 0x70, 0x6f
        /* <DEDUP_REMOVED lines=24> */
        /*0262*/ 	.byte	0x39, 0x36, 0x3e, 0x3e, 0x3e, 0x3e, 0x5d, 0x00
	.type		__unnamed_2,@object
	.size		__unnamed_2,(.L_2 - __unnamed_2)
__unnamed_2:
        /* <DEDUP_REMOVED lines=42> */
        /*050a*/ 	.byte	0x3e, 0x3e, 0x5d, 0x00
.L_2:


//--------------------- .nv.shared._ZN7cutlass13device_kernelINS_4gemm6kernel13GemmUniversalIN4cute5tupleIJiiiiEEENS1_10collective13CollectiveMmaINS1_35MainloopSm100TmaUmmaWarpSpecializedILi8ELi2ELi4ENS5_IJNS4_1CILi2EEESB_NSA_ILi1EEEEEEEENS5_IJNSA_ILi128EEENSA_ILi256EEENSA_ILi64EEEEEENS_6half_tENS5_IJlSC_lEEESJ_SK_NS4_8TiledMMAINS4_8MMA_AtomIJNS4_26SM100_MMA_F16BF16_2x1SM_SSISJ_SJ_fLi128ELi256ELNS4_4UMMA5MajorE0ELSP_0ELNSO_7ScaleInE0ELSQ_0EEEEEENS4_6LayoutINS5_IJSC_SC_SC_EEENS5_IJNSA_ILi0EEESV_SV_EEEEENS5_IJNS4_10UnderscoreESY_SY_EEEEENS4_28SM100_TMA_2SM_LOAD_MULTICASTENS4_14ComposedLayoutINS4_7SwizzleILi3ELi4ELi3EEENS4_18smem_ptr_flag_bitsILi16EEENST_INS5_IJNSA_ILi8EEESH_EEENS5_IJSH_SC_EEEEEEEvNS4_8identityENS4_18SM100_TMA_2SM_LOADES1B_vS1C_EENS_8epilogue10collective18CollectiveEpilogueINS1F_23Sm100TmaWarpSpecializedILi4ELi2ELi32ELb1ELb0EEEJNS5_IJSH_SG_SH_EEENS5_IJNST_ISH_SC_EENST_INS5_IJNSA_ILi32EEESB_EEENS5_IJSC_SF_EEEEEEEESJ_SK_SJ_SK_NS1F_6fusion15FusionCallbacksIS1J_NS1R_17LinearCombinationISJ_fSJ_fLNS_15FloatRoundStyleE2EEES1K_S1Q_JEEENS4_5SM1004TMEM4LOAD26SM100_TMEM_LOAD_32dp32b32xENS4_13SM90_TMA_LOADENS12_INS13_ILi2ELi4ELi3EEES16_NST_INS5_IJS17_S1M_EEENS5_IJS1M_SC_EEEEEEENS4_39AutoVectorizingCopyWithAssumedAlignmentILi128EEENS4_14SM90_TMA_STOREES26_S28_S28_EEEvvEEEEvNT_6ParamsE --------------------------
	.section	.nv.shared._ZN7cutlass13device_kernelINS_4gemm6kernel13GemmUniversalIN4cute5tupleIJiiiiEEENS1_10collective13CollectiveMmaINS1_35MainloopSm100TmaUmmaWarpSpecializedILi8ELi2ELi4ENS5_IJNS4_1CILi2EEESB_NSA_ILi1EEEEEEEENS5_IJNSA_ILi128EEENSA_ILi256EEENSA_ILi64EEEEEENS_6half_tENS5_IJlSC_lEEESJ_SK_NS4_8TiledMMAINS4_8MMA_AtomIJNS4_26SM100_MMA_F16BF16_2x1SM_SSISJ_SJ_fLi128ELi256ELNS4_4UMMA5MajorE0ELSP_0ELNSO_7ScaleInE0ELSQ_0EEEEEENS4_6LayoutINS5_IJSC_SC_SC_EEENS5_IJNSA_ILi0EEESV_SV_EEEEENS5_IJNS4_10UnderscoreESY_SY_EEEEENS4_28SM100_TMA_2SM_LOAD_MULTICASTENS4_14ComposedLayoutINS4_7SwizzleILi3ELi4ELi3EEENS4_18smem_ptr_flag_bitsILi16EEENST_INS5_IJNSA_ILi8EEESH_EEENS5_IJSH_SC_EEEEEEEvNS4_8identityENS4_18SM100_TMA_2SM_LOADES1B_vS1C_EENS_8epilogue10collective18CollectiveEpilogueINS1F_23Sm100TmaWarpSpecializedILi4ELi2ELi32ELb1ELb0EEEJNS5_IJSH_SG_SH_EEENS5_IJNST_ISH_SC_EENST_INS5_IJNSA_ILi32EEESB_EEENS5_IJSC_SF_EEEEEEEESJ_SK_SJ_SK_NS1F_6fusion15FusionCallbacksIS1J_NS1R_17LinearCombinationISJ_fSJ_fLNS_15FloatRoundStyleE2EEES1K_S1Q_JEEENS4_5SM1004TMEM4LOAD26SM100_TMEM_LOAD_32dp32b32xENS4_13SM90_TMA_LOADENS12_INS13_ILi2ELi4ELi3EEES16_NST_INS5_IJS17_S1M_EEENS5_IJS1M_SC_EEEEEEENS4_39AutoVectorizingCopyWithAssumedAlignmentILi128EEENS4_14SM90_TMA_STOREES26_S28_S28_EEEvvEEEEvNT_6ParamsE,"aw",@nobits
	.sectionflags	@""
	.align	16
	.zero		1024


//--------------------- .nv.shared.reserved.0     --------------------------
	.section	.nv.shared.reserved.0,"aw",@nobits
	.weak		__nv_reservedSMEM_offset_0_alias
	.size		__nv_reservedSMEM_offset_0_alias, 0, 64
	.other		__nv_reservedSMEM_offset_0_alias,@"STO_CUDA_RESERVED_SHARED STV_DEFAULT"
__nv_reservedSMEM_offset_0_alias:
	.zero		0
.nv.shared.reserved.0:
	.zero		64
	.weak		__nv_reservedSMEM_tcgen05_partition
	.type		__nv_reservedSMEM_tcgen05_partition,@object
	.size		__nv_reservedSMEM_tcgen05_partition,(.L_0 - __nv_reservedSMEM_tcgen05_partition)
__nv_reservedSMEM_tcgen05_partition:
	.zero		32
.L_0:


//--------------------- .nv.global                --------------------------
	.section	.nv.global,"aw",@nobits
.nv.global:
	.type		_ZN40_INTERNAL_f8a0362b_4_k_cu_7b6945ee_349584cute1_E,@object
	.size		_ZN40_INTERNAL_f8a0362b_4_k_cu_7b6945ee_349584cute1_E,(_ZN40_INTERNAL_f8a0362b_4_k_cu_7b6945ee_349584cuda3std3__45__cpo6cbeginE - _ZN40_INTERNAL_f8a0362b_4_k_cu_7b6945ee_349584cute1_E)
_ZN40_INTERNAL_f8a0362b_4_k_cu_7b6945ee_349584cute1_E:
	.zero		1
	.type		_ZN40_INTERNAL_f8a0362b_4_k_cu_7b6945ee_349584cuda3std3__45__cpo6cbeginE,@object
	.size		_ZN40_INTERNAL_f8a0362b_4_k_cu_7b6945ee_349584cuda3std3__45__cpo6cbeginE,(_ZN40_INTERNAL_f8a0362b_4_k_cu_7b6945ee_349584cuda3std3__48in_placeE - _ZN40_INTERNAL_f8a0362b_4_k_cu_7b6945ee_349584cuda3std3__45__cpo6cbeginE)
_ZN40_INTERNAL_f8a0362b_4_k_cu_7b6945ee_349584cuda3std3__45__cpo6cbeginE:
	.zero		1
	.type		_ZN40_INTERNAL_f8a0362b_4_k_cu_7b6945ee_349584cuda3std3__48in_placeE,@object
	.size		_ZN40_INTERNAL_f8a0362b_4_k_cu_7b6945ee_349584cuda3std3__48in_placeE,(_ZN40_INTERNAL_f8a0362b_4_k_cu_7b6945ee_349584cuda3std6ranges3__45__cpo9iter_moveE - _ZN40_INTERNAL_f8a0362b_4_k_cu_7b6945ee_349584cuda3std3__48in_placeE)
_ZN40_INTERNAL_f8a0362b_4_k_cu_7b6945ee_349584cuda3std3__48in_placeE:
	.zero		1
	.type		_ZN40_INTERNAL_f8a0362b_4_k_cu_7b6945ee_349584cuda3std6ranges3__45__cpo9iter_moveE,@object
	.size		_ZN40_INTERNAL_f8a0362b_4_k_cu_7b6945ee_349584cuda3std6ranges3__45__cpo9iter_moveE,(_ZN40_INTERNAL_f8a0362b_4_k_cu_7b6945ee_349584cuda3std3__45__cpo5beginE - _ZN40_INTERNAL_f8a0362b_4_k_cu_7b6945ee_349584cuda3std6ranges3__45__cpo9iter_moveE)
_ZN40_INTERNAL_f8a0362b_4_k_cu_7b6945ee_349584cuda3std6ranges3__45__cpo9iter_moveE:
	.zero		1
	.type		_ZN40_INTERNAL_f8a0362b_4_k_cu_7b6945ee_349584cuda3std3__45__cpo5beginE,@object
	.size		_ZN40_INTERNAL_f8a0362b_4_k_cu_7b6945ee_349584cuda3std3__45__cpo5beginE,(_ZN40_INTERNAL_f8a0362b_4_k_cu_7b6945ee_349584cuda3std3__442_GLOBAL__N__f8a0362b_4_k_cu_7b6945ee_349586ignoreE - _ZN40_INTERNAL_f8a0362b_4_k_cu_7b6945ee_349584cuda3std3__45__cpo5beginE)
_ZN40_INTERNAL_f8a0362b_4_k_cu_7b6945ee_349584cuda3std3__45__cpo5beginE:
	.zero		1
	.type		_ZN40_INTERNAL_f8a0362b_4_k_cu_7b6945ee_349584cuda3std3__442_GLOBAL__N__f8a0362b_4_k_cu_7b6945ee_349586ignoreE,@object
	.size		_ZN40_INTERNAL_f8a0362b_4_k_cu_7b6945ee_349584cuda3std3__442_GLOBAL__N__f8a0362b_4_k_cu_7b6945ee_349586ignoreE,(_ZN40_INTERNAL_f8a0362b_4_k_cu_7b6945ee_349584cute7productE - _ZN40_INTERNAL_f8a0362b_4_k_cu_7b6945ee_349584cuda3std3__442_GLOBAL__N__f8a0362b_4_k_cu_7b6945ee_349586ignoreE)
_ZN40_INTERNAL_f8a0362b_4_k_cu_7b6945ee_349584cuda3std3__442_GLOBAL__N__f8a0362b_4_k_cu_7b6945ee_349586ignoreE:
	.zero		1
	.type		_ZN40_INTERNAL_f8a0362b_4_k_cu_7b6945ee_349584cute7productE,@object
	.size		_ZN40_INTERNAL_f8a0362b_4_k_cu_7b6945ee_349584cute7productE,(_ZN40_INTERNAL_f8a0362b_4_k_cu_7b6945ee_349584cuda3std3__45__cpo3endE - _ZN40_INTERNAL_f8a0362b_4_k_cu_7b6945ee_349584cute7productE)
_ZN40_INTERNAL_f8a0362b_4_k_cu_7b6945ee_349584cute7productE:
	.zero		1
	.type		_ZN40_INTERNAL_f8a0362b_4_k_cu_7b6945ee_349584cuda3std3__45__cpo3endE,@object
	.size		_ZN40_INTERNAL_f8a0362b_4_k_cu_7b6945ee_349584cuda3std3__45__cpo3endE,(_ZN40_INTERNAL_f8a0362b_4_k_cu_7b6945ee_349584cuda3std3__419piecewise_constructE - _ZN40_INTERNAL_f8a0362b_4_k_cu_7b6945ee_349584cuda3std3__45__cpo3endE)
_ZN40_INTERNAL_f8a0362b_4_k_cu_7b6945ee_349584cuda3std3__45__cpo3endE:
	.zero		1
	.type		_ZN40_INTERNAL_f8a0362b_4_k_cu_7b6945ee_349584cuda3std3__419piecewise_constructE,@object
	.size		_ZN40_INTERNAL_f8a0362b_4_k_cu_7b6945ee_349584cuda3std3__419piecewise_constructE,(_ZN40_INTERNAL_f8a0362b_4_k_cu_7b6945ee_349584cuda3std3__45__cpo4cendE - _ZN40_INTERNAL_f8a0362b_4_k_cu_7b6945ee_349584cuda3std3__419piecewise_constructE)
_ZN40_INTERNAL_f8a0362b_4_k_cu_7b6945ee_349584cuda3std3__419piecewise_constructE:
	.zero		1
	.type		_ZN40_INTERNAL_f8a0362b_4_k_cu_7b6945ee_349584cuda3std3__45__cpo4cendE,@object
	.size		_ZN40_INTERNAL_f8a0362b_4_k_cu_7b6945ee_349584cuda3std3__45__cpo4cendE,(_ZN40_INTERNAL_f8a0362b_4_k_cu_7b6945ee_349584cuda3std6ranges3__45__cpo4swapE - _ZN40_INTERNAL_f8a0362b_4_k_cu_7b6945ee_349584cuda3std3__45__cpo4cendE)
_ZN40_INTERNAL_f8a0362b_4_k_cu_7b6945ee_349584cuda3std3__45__cpo4cendE:
	.zero		1
	.type		_ZN40_INTERNAL_f8a0362b_4_k_cu_7b6945ee_349584cuda3std6ranges3__45__cpo4swapE,@object
	.size		_ZN40_INTERNAL_f8a0362b_4_k_cu_7b6945ee_349584cuda3std6ranges3__45__cpo4swapE,(.L_10 - _ZN40_INTERNAL_f8a0362b_4_k_cu_7b6945ee_349584cuda3std6ranges3__45__cpo4swapE)
_ZN40_INTERNAL_f8a0362b_4_k_cu_7b6945ee_349584cuda3std6ranges3__45__cpo4swapE:
	.zero		1
.L_10:


//--------------------- .nv.constant0._ZN7cutlass13device_kernelINS_4gemm6kernel13GemmUniversalIN4cute5tupleIJiiiiEEENS1_10collective13CollectiveMmaINS1_35MainloopSm100TmaUmmaWarpSpecializedILi8ELi2ELi4ENS5_IJNS4_1CILi2EEESB_NSA_ILi1EEEEEEEENS5_IJNSA_ILi128EEENSA_ILi256EEENSA_ILi64EEEEEENS_6half_tENS5_IJlSC_lEEESJ_SK_NS4_8TiledMMAINS4_8MMA_AtomIJNS4_26SM100_MMA_F16BF16_2x1SM_SSISJ_SJ_fLi128ELi256ELNS4_4UMMA5MajorE0ELSP_0ELNSO_7ScaleInE0ELSQ_0EEEEEENS4_6LayoutINS5_IJSC_SC_SC_EEENS5_IJNSA_ILi0EEESV_SV_EEEEENS5_IJNS4_10UnderscoreESY_SY_EEEEENS4_28SM100_TMA_2SM_LOAD_MULTICASTENS4_14ComposedLayoutINS4_7SwizzleILi3ELi4ELi3EEENS4_18smem_ptr_flag_bitsILi16EEENST_INS5_IJNSA_ILi8EEESH_EEENS5_IJSH_SC_EEEEEEEvNS4_8identityENS4_18SM100_TMA_2SM_LOADES1B_vS1C_EENS_8epilogue10collective18CollectiveEpilogueINS1F_23Sm100TmaWarpSpecializedILi4ELi2ELi32ELb1ELb0EEEJNS5_IJSH_SG_SH_EEENS5_IJNST_ISH_SC_EENST_INS5_IJNSA_ILi32EEESB_EEENS5_IJSC_SF_EEEEEEEESJ_SK_SJ_SK_NS1F_6fusion15FusionCallbacksIS1J_NS1R_17LinearCombinationISJ_fSJ_fLNS_15FloatRoundStyleE2EEES1K_S1Q_JEEENS4_5SM1004TMEM4LOAD26SM100_TMEM_LOAD_32dp32b32xENS4_13SM90_TMA_LOADENS12_INS13_ILi2ELi4ELi3EEES16_NST_INS5_IJS17_S1M_EEENS5_IJS1M_SC_EEEEEEENS4_39AutoVectorizingCopyWithAssumedAlignmentILi128EEENS4_14SM90_TMA_STOREES26_S28_S28_EEEvvEEEEvNT_6ParamsE --------------------------
	.section	.nv.constant0._ZN7cutlass13device_kernelINS_4gemm6kernel13GemmUniversalIN4cute5tupleIJiiiiEEENS1_10collective13CollectiveMmaINS1_35MainloopSm100TmaUmmaWarpSpecializedILi8ELi2ELi4ENS5_IJNS4_1CILi2EEESB_NSA_ILi1EEEEEEEENS5_IJNSA_ILi128EEENSA_ILi256EEENSA_ILi64EEEEEENS_6half_tENS5_IJlSC_lEEESJ_SK_NS4_8TiledMMAINS4_8MMA_AtomIJNS4_26SM100_MMA_F16BF16_2x1SM_SSISJ_SJ_fLi128ELi256ELNS4_4UMMA5MajorE0ELSP_0ELNSO_7ScaleInE0ELSQ_0EEEEEENS4_6LayoutINS5_IJSC_SC_SC_EEENS5_IJNSA_ILi0EEESV_SV_EEEEENS5_IJNS4_10UnderscoreESY_SY_EEEEENS4_28SM100_TMA_2SM_LOAD_MULTICASTENS4_14ComposedLayoutINS4_7SwizzleILi3ELi4ELi3EEENS4_18smem_ptr_flag_bitsILi16EEENST_INS5_IJNSA_ILi8EEESH_EEENS5_IJSH_SC_EEEEEEEvNS4_8identityENS4_18SM100_TMA_2SM_LOADES1B_vS1C_EENS_8epilogue10collective18CollectiveEpilogueINS1F_23Sm100TmaWarpSpecializedILi4ELi2ELi32ELb1ELb0EEEJNS5_IJSH_SG_SH_EEENS5_IJNST_ISH_SC_EENST_INS5_IJNSA_ILi32EEESB_EEENS5_IJSC_SF_EEEEEEEESJ_SK_SJ_SK_NS1F_6fusion15FusionCallbacksIS1J_NS1R_17LinearCombinationISJ_fSJ_fLNS_15FloatRoundStyleE2EEES1K_S1Q_JEEENS4_5SM1004TMEM4LOAD26SM100_TMEM_LOAD_32dp32b32xENS4_13SM90_TMA_LOADENS12_INS13_ILi2ELi4ELi3EEES16_NST_INS5_IJS17_S1M_EEENS5_IJS1M_SC_EEEEEEENS4_39AutoVectorizingCopyWithAssumedAlignmentILi128EEENS4_14SM90_TMA_STOREES26_S28_S28_EEEvvEEEEvNT_6ParamsE,"a",@progbits
	.sectionflags	@""
	.align	4
.nv.constant0._ZN7cutlass13device_kernelINS_4gemm6kernel13GemmUniversalIN4cute5tupleIJiiiiEEENS1_10collective13CollectiveMmaINS1_35MainloopSm100TmaUmmaWarpSpecializedILi8ELi2ELi4ENS5_IJNS4_1CILi2EEESB_NSA_ILi1EEEEEEEENS5_IJNSA_ILi128EEENSA_ILi256EEENSA_ILi64EEEEEENS_6half_tENS5_IJlSC_lEEESJ_SK_NS4_8TiledMMAINS4_8MMA_AtomIJNS4_26SM100_MMA_F16BF16_2x1SM_SSISJ_SJ_fLi128ELi256ELNS4_4UMMA5MajorE0ELSP_0ELNSO_7ScaleInE0ELSQ_0EEEEEENS4_6LayoutINS5_IJSC_SC_SC_EEENS5_IJNSA_ILi0EEESV_SV_EEEEENS5_IJNS4_10UnderscoreESY_SY_EEEEENS4_28SM100_TMA_2SM_LOAD_MULTICASTENS4_14ComposedLayoutINS4_7SwizzleILi3ELi4ELi3EEENS4_18smem_ptr_flag_bitsILi16EEENST_INS5_IJNSA_ILi8EEESH_EEENS5_IJSH_SC_EEEEEEEvNS4_8identityENS4_18SM100_TMA_2SM_LOADES1B_vS1C_EENS_8epilogue10collective18CollectiveEpilogueINS1F_23Sm100TmaWarpSpecializedILi4ELi2ELi32ELb1ELb0EEEJNS5_IJSH_SG_SH_EEENS5_IJNST_ISH_SC_EENST_INS5_IJNSA_ILi32EEESB_EEENS5_IJSC_SF_EEEEEEEESJ_SK_SJ_SK_NS1F_6fusion15FusionCallbacksIS1J_NS1R_17LinearCombinationISJ_fSJ_fLNS_15FloatRoundStyleE2EEES1K_S1Q_JEEENS4_5SM1004TMEM4LOAD26SM100_TMEM_LOAD_32dp32b32xENS4_13SM90_TMA_LOADENS12_INS13_ILi2ELi4ELi3EEES16_NST_INS5_IJS17_S1M_EEENS5_IJS1M_SC_EEEEEEENS4_39AutoVectorizingCopyWithAssumedAlignmentILi128EEENS4_14SM90_TMA_STOREES26_S28_S28_EEEvvEEEEvNT_6ParamsE:
	.zero		2944


//--------------------- SYMBOLS --------------------------

	.type		.nv.reservedSmem.offset0,@object
	.size		.nv.reservedSmem.offset0,0x4
	.type		.nv.reservedSmem.cap,@object
	.size		.nv.reservedSmem.cap,0x4
	.type		__assertfail,@function
